//
// Generated by NVIDIA NVVM Compiler
//
// Compiler Build ID: CL-36424714
// Cuda compilation tools, release 13.0, V13.0.88
// Based on NVVM 20.0.0
//

.version 9.0
.target sm_100
.address_size 64

	// .globl	_Z23matrix_inversion_kernelPKfPfi

.visible .entry _Z23matrix_inversion_kernelPKfPfi(
	.param .u64 .ptr .align 1 _Z23matrix_inversion_kernelPKfPfi_param_0,
	.param .u64 .ptr .align 1 _Z23matrix_inversion_kernelPKfPfi_param_1,
	.param .u32 _Z23matrix_inversion_kernelPKfPfi_param_2
)
{
	.reg .pred 	%p<10>;
	.reg .b32 	%r<41>;
	.reg .b32 	%f<67>;
	.reg .b64 	%rd<63>;

	ld.param.u64 	%rd11, [_Z23matrix_inversion_kernelPKfPfi_param_0];
	ld.param.u32 	%r17, [_Z23matrix_inversion_kernelPKfPfi_param_2];
	cvta.to.global.u64 	%rd1, %rd11;
	mov.u32 	%r18, %ctaid.y;
	mov.u32 	%r19, %ntid.y;
	mov.u32 	%r20, %tid.y;
	mad.lo.s32 	%r1, %r18, %r19, %r20;
	mov.u32 	%r21, %ctaid.x;
	mov.u32 	%r22, %ntid.x;
	mov.u32 	%r23, %tid.x;
	mad.lo.s32 	%r2, %r21, %r22, %r23;
	max.s32 	%r24, %r1, %r2;
	setp.ge.s32 	%p1, %r24, %r17;
	@%p1 bra 	$L__BB0_13;
	mul.lo.s32 	%r3, %r17, %r1;
	and.b32  	%r4, %r17, 7;
	setp.lt.u32 	%p2, %r17, 8;
	mov.f32 	%f66, 0f00000000;
	mov.b32 	%r39, 0;
	@%p2 bra 	$L__BB0_4;
	and.b32  	%r26, %r17, 2147483640;
	neg.s32 	%r37, %r26;
	mul.wide.s32 	%rd12, %r17, 12;
	add.s64 	%rd2, %rd1, %rd12;
	mul.wide.s32 	%rd13, %r17, 16;
	add.s64 	%rd3, %rd1, %rd13;
	mul.wide.s32 	%rd14, %r17, 20;
	add.s64 	%rd4, %rd1, %rd14;
	mul.wide.s32 	%rd15, %r17, 24;
	add.s64 	%rd5, %rd1, %rd15;
	mul.wide.s32 	%rd16, %r17, 28;
	add.s64 	%rd6, %rd1, %rd16;
	mul.wide.u32 	%rd17, %r3, 4;
	add.s64 	%rd18, %rd17, %rd1;
	add.s64 	%rd62, %rd18, 16;
	mov.f32 	%f66, 0f00000000;
	mov.u32 	%r36, %r2;
$L__BB0_3:
	.pragma "nounroll";
	and.b32  	%r39, %r17, 2147483640;
	mul.wide.s32 	%rd19, %r36, 4;
	mul.wide.s32 	%rd20, %r17, 4;
	add.s64 	%rd21, %rd1, %rd19;
	add.s64 	%rd22, %rd21, %rd20;
	mul.wide.s32 	%rd23, %r17, 8;
	add.s64 	%rd24, %rd21, %rd23;
	add.s64 	%rd25, %rd2, %rd19;
	add.s64 	%rd26, %rd3, %rd19;
	add.s64 	%rd27, %rd4, %rd19;
	add.s64 	%rd28, %rd5, %rd19;
	add.s64 	%rd29, %rd6, %rd19;
	ld.global.f32 	%f16, [%rd62+-16];
	ld.global.f32 	%f17, [%rd21];
	fma.rn.f32 	%f18, %f16, %f17, %f66;
	ld.global.f32 	%f19, [%rd62+-12];
	ld.global.f32 	%f20, [%rd22];
	fma.rn.f32 	%f21, %f19, %f20, %f18;
	ld.global.f32 	%f22, [%rd62+-8];
	ld.global.f32 	%f23, [%rd24];
	fma.rn.f32 	%f24, %f22, %f23, %f21;
	ld.global.f32 	%f25, [%rd62+-4];
	ld.global.f32 	%f26, [%rd25];
	fma.rn.f32 	%f27, %f25, %f26, %f24;
	ld.global.f32 	%f28, [%rd62];
	ld.global.f32 	%f29, [%rd26];
	fma.rn.f32 	%f30, %f28, %f29, %f27;
	ld.global.f32 	%f31, [%rd62+4];
	ld.global.f32 	%f32, [%rd27];
	fma.rn.f32 	%f33, %f31, %f32, %f30;
	ld.global.f32 	%f34, [%rd62+8];
	ld.global.f32 	%f35, [%rd28];
	fma.rn.f32 	%f36, %f34, %f35, %f33;
	ld.global.f32 	%f37, [%rd62+12];
	ld.global.f32 	%f38, [%rd29];
	fma.rn.f32 	%f66, %f37, %f38, %f36;
	add.s32 	%r37, %r37, 8;
	shl.b32 	%r27, %r17, 3;
	add.s32 	%r36, %r36, %r27;
	add.s64 	%rd62, %rd62, 32;
	setp.ne.s32 	%p3, %r37, 0;
	@%p3 bra 	$L__BB0_3;
$L__BB0_4:
	setp.eq.s32 	%p4, %r4, 0;
	@%p4 bra 	$L__BB0_12;
	and.b32  	%r12, %r17, 3;
	setp.lt.u32 	%p5, %r4, 4;
	@%p5 bra 	$L__BB0_7;
	add.s32 	%r28, %r39, %r3;
	mul.wide.u32 	%rd30, %r28, 4;
	add.s64 	%rd31, %rd1, %rd30;
	ld.global.f32 	%f40, [%rd31];
	mad.lo.s32 	%r29, %r39, %r17, %r2;
	mul.wide.s32 	%rd32, %r29, 4;
	add.s64 	%rd33, %rd1, %rd32;
	ld.global.f32 	%f41, [%rd33];
	fma.rn.f32 	%f42, %f40, %f41, %f66;
	cvt.u64.u32 	%rd34, %r3;
	cvt.u64.u32 	%rd35, %r39;
	add.s64 	%rd36, %rd35, %rd34;
	shl.b64 	%rd37, %rd36, 2;
	add.s64 	%rd38, %rd1, %rd37;
	ld.global.f32 	%f43, [%rd38+4];
	mul.wide.s32 	%rd39, %r17, 4;
	add.s64 	%rd40, %rd33, %rd39;
	ld.global.f32 	%f44, [%rd40];
	fma.rn.f32 	%f45, %f43, %f44, %f42;
	ld.global.f32 	%f46, [%rd38+8];
	add.s64 	%rd41, %rd40, %rd39;
	ld.global.f32 	%f47, [%rd41];
	fma.rn.f32 	%f48, %f46, %f47, %f45;
	ld.global.f32 	%f49, [%rd38+12];
	add.s64 	%rd42, %rd41, %rd39;
	ld.global.f32 	%f50, [%rd42];
	fma.rn.f32 	%f66, %f49, %f50, %f48;
	add.s32 	%r39, %r39, 4;
$L__BB0_7:
	setp.eq.s32 	%p6, %r12, 0;
	@%p6 bra 	$L__BB0_12;
	setp.eq.s32 	%p7, %r12, 1;
	@%p7 bra 	$L__BB0_10;
	add.s32 	%r30, %r39, %r3;
	mul.wide.u32 	%rd43, %r30, 4;
	add.s64 	%rd44, %rd1, %rd43;
	ld.global.f32 	%f52, [%rd44];
	mad.lo.s32 	%r31, %r39, %r17, %r2;
	mul.wide.s32 	%rd45, %r31, 4;
	add.s64 	%rd46, %rd1, %rd45;
	ld.global.f32 	%f53, [%rd46];
	fma.rn.f32 	%f54, %f52, %f53, %f66;
	cvt.u64.u32 	%rd47, %r3;
	cvt.u64.u32 	%rd48, %r39;
	add.s64 	%rd49, %rd48, %rd47;
	shl.b64 	%rd50, %rd49, 2;
	add.s64 	%rd51, %rd1, %rd50;
	ld.global.f32 	%f55, [%rd51+4];
	mul.wide.s32 	%rd52, %r17, 4;
	add.s64 	%rd53, %rd46, %rd52;
	ld.global.f32 	%f56, [%rd53];
	fma.rn.f32 	%f66, %f55, %f56, %f54;
	add.s32 	%r39, %r39, 2;
$L__BB0_10:
	and.b32  	%r32, %r17, 1;
	setp.eq.b32 	%p8, %r32, 1;
	not.pred 	%p9, %p8;
	@%p9 bra 	$L__BB0_12;
	add.s32 	%r33, %r39, %r3;
	mul.wide.u32 	%rd54, %r33, 4;
	add.s64 	%rd55, %rd1, %rd54;
	ld.global.f32 	%f57, [%rd55];
	mad.lo.s32 	%r34, %r39, %r17, %r2;
	mul.wide.s32 	%rd56, %r34, 4;
	add.s64 	%rd57, %rd1, %rd56;
	ld.global.f32 	%f58, [%rd57];
	fma.rn.f32 	%f66, %f57, %f58, %f66;
$L__BB0_12:
	ld.param.u64 	%rd61, [_Z23matrix_inversion_kernelPKfPfi_param_1];
	add.s32 	%r35, %r3, %r2;
	cvta.to.global.u64 	%rd58, %rd61;
	mul.wide.s32 	%rd59, %r35, 4;
	add.s64 	%rd60, %rd58, %rd59;
	st.global.f32 	[%rd60], %f66;
$L__BB0_13:
	ret;

}
	// .globl	_Z28inner_product_sigmoid_kernelPKfP6__halfi
.visible .entry _Z28inner_product_sigmoid_kernelPKfP6__halfi(
	.param .u64 .ptr .align 1 _Z28inner_product_sigmoid_kernelPKfP6__halfi_param_0,
	.param .u64 .ptr .align 1 _Z28inner_product_sigmoid_kernelPKfP6__halfi_param_1,
	.param .u32 _Z28inner_product_sigmoid_kernelPKfP6__halfi_param_2
)
{
	.reg .pred 	%p<10>;
	.reg .b16 	%rs<2>;
	.reg .b32 	%r<49>;
	.reg .b32 	%f<124>;
	.reg .b64 	%rd<40>;

	ld.param.u64 	%rd10, [_Z28inner_product_sigmoid_kernelPKfP6__halfi_param_0];
	ld.param.u64 	%rd9, [_Z28inner_product_sigmoid_kernelPKfP6__halfi_param_1];
	ld.param.u32 	%r25, [_Z28inner_product_sigmoid_kernelPKfP6__halfi_param_2];
	cvta.to.global.u64 	%rd1, %rd10;
	mov.u32 	%r26, %ctaid.y;
	mov.u32 	%r27, %ntid.y;
	mov.u32 	%r28, %tid.y;
	mad.lo.s32 	%r1, %r26, %r27, %r28;
	mov.u32 	%r29, %ctaid.x;
	mov.u32 	%r30, %ntid.x;
	mov.u32 	%r31, %tid.x;
	mad.lo.s32 	%r2, %r29, %r30, %r31;
	max.s32 	%r32, %r1, %r2;
	setp.ge.s32 	%p1, %r32, %r25;
	@%p1 bra 	$L__BB1_14;
	mul.lo.s32 	%r3, %r25, %r1;
	mul.lo.s32 	%r4, %r25, %r2;
	and.b32  	%r5, %r25, 15;
	setp.lt.u32 	%p2, %r25, 16;
	mov.f32 	%f123, 0f00000000;
	mov.b32 	%r45, 0;
	@%p2 bra 	$L__BB1_4;
	and.b32  	%r45, %r25, 2147483632;
	neg.s32 	%r43, %r45;
	mul.wide.u32 	%rd11, %r3, 4;
	add.s64 	%rd3, %rd1, 32;
	add.s64 	%rd38, %rd3, %rd11;
	mov.f32 	%f123, 0f00000000;
	mov.u32 	%r42, %r4;
$L__BB1_3:
	.pragma "nounroll";
	mul.wide.s32 	%rd12, %r42, 4;
	add.s64 	%rd13, %rd3, %rd12;
	ld.global.f32 	%f17, [%rd38+-32];
	ld.global.f32 	%f18, [%rd13+-32];
	fma.rn.f32 	%f19, %f17, %f18, %f123;
	ld.global.f32 	%f20, [%rd38+-28];
	ld.global.f32 	%f21, [%rd13+-28];
	fma.rn.f32 	%f22, %f20, %f21, %f19;
	ld.global.f32 	%f23, [%rd38+-24];
	ld.global.f32 	%f24, [%rd13+-24];
	fma.rn.f32 	%f25, %f23, %f24, %f22;
	ld.global.f32 	%f26, [%rd38+-20];
	ld.global.f32 	%f27, [%rd13+-20];
	fma.rn.f32 	%f28, %f26, %f27, %f25;
	ld.global.f32 	%f29, [%rd38+-16];
	ld.global.f32 	%f30, [%rd13+-16];
	fma.rn.f32 	%f31, %f29, %f30, %f28;
	ld.global.f32 	%f32, [%rd38+-12];
	ld.global.f32 	%f33, [%rd13+-12];
	fma.rn.f32 	%f34, %f32, %f33, %f31;
	ld.global.f32 	%f35, [%rd38+-8];
	ld.global.f32 	%f36, [%rd13+-8];
	fma.rn.f32 	%f37, %f35, %f36, %f34;
	ld.global.f32 	%f38, [%rd38+-4];
	ld.global.f32 	%f39, [%rd13+-4];
	fma.rn.f32 	%f40, %f38, %f39, %f37;
	ld.global.f32 	%f41, [%rd38];
	ld.global.f32 	%f42, [%rd13];
	fma.rn.f32 	%f43, %f41, %f42, %f40;
	ld.global.f32 	%f44, [%rd38+4];
	ld.global.f32 	%f45, [%rd13+4];
	fma.rn.f32 	%f46, %f44, %f45, %f43;
	ld.global.f32 	%f47, [%rd38+8];
	ld.global.f32 	%f48, [%rd13+8];
	fma.rn.f32 	%f49, %f47, %f48, %f46;
	ld.global.f32 	%f50, [%rd38+12];
	ld.global.f32 	%f51, [%rd13+12];
	fma.rn.f32 	%f52, %f50, %f51, %f49;
	ld.global.f32 	%f53, [%rd38+16];
	ld.global.f32 	%f54, [%rd13+16];
	fma.rn.f32 	%f55, %f53, %f54, %f52;
	ld.global.f32 	%f56, [%rd38+20];
	ld.global.f32 	%f57, [%rd13+20];
	fma.rn.f32 	%f58, %f56, %f57, %f55;
	ld.global.f32 	%f59, [%rd38+24];
	ld.global.f32 	%f60, [%rd13+24];
	fma.rn.f32 	%f61, %f59, %f60, %f58;
	ld.global.f32 	%f62, [%rd38+28];
	ld.global.f32 	%f63, [%rd13+28];
	fma.rn.f32 	%f123, %f62, %f63, %f61;
	add.s32 	%r43, %r43, 16;
	add.s64 	%rd38, %rd38, 64;
	add.s32 	%r42, %r42, 16;
	setp.ne.s32 	%p3, %r43, 0;
	@%p3 bra 	$L__BB1_3;
$L__BB1_4:
	setp.eq.s32 	%p4, %r5, 0;
	@%p4 bra 	$L__BB1_13;
	and.b32  	%r13, %r25, 7;
	setp.lt.u32 	%p5, %r5, 8;
	@%p5 bra 	$L__BB1_7;
	add.s32 	%r34, %r45, %r3;
	mul.wide.u32 	%rd14, %r34, 4;
	add.s64 	%rd15, %rd1, %rd14;
	ld.global.f32 	%f65, [%rd15];
	add.s32 	%r35, %r45, %r4;
	mul.wide.s32 	%rd16, %r35, 4;
	add.s64 	%rd17, %rd1, %rd16;
	ld.global.f32 	%f66, [%rd17];
	fma.rn.f32 	%f67, %f65, %f66, %f123;
	cvt.u64.u32 	%rd18, %r3;
	cvt.u64.u32 	%rd19, %r45;
	add.s64 	%rd20, %rd19, %rd18;
	shl.b64 	%rd21, %rd20, 2;
	add.s64 	%rd22, %rd1, %rd21;
	ld.global.f32 	%f68, [%rd22+4];
	ld.global.f32 	%f69, [%rd17+4];
	fma.rn.f32 	%f70, %f68, %f69, %f67;
	ld.global.f32 	%f71, [%rd22+8];
	ld.global.f32 	%f72, [%rd17+8];
	fma.rn.f32 	%f73, %f71, %f72, %f70;
	ld.global.f32 	%f74, [%rd22+12];
	ld.global.f32 	%f75, [%rd17+12];
	fma.rn.f32 	%f76, %f74, %f75, %f73;
	ld.global.f32 	%f77, [%rd22+16];
	ld.global.f32 	%f78, [%rd17+16];
	fma.rn.f32 	%f79, %f77, %f78, %f76;
	ld.global.f32 	%f80, [%rd22+20];
	ld.global.f32 	%f81, [%rd17+20];
	fma.rn.f32 	%f82, %f80, %f81, %f79;
	ld.global.f32 	%f83, [%rd22+24];
	ld.global.f32 	%f84, [%rd17+24];
	fma.rn.f32 	%f85, %f83, %f84, %f82;
	ld.global.f32 	%f86, [%rd22+28];
	ld.global.f32 	%f87, [%rd17+28];
	fma.rn.f32 	%f123, %f86, %f87, %f85;
	add.s32 	%r45, %r45, 8;
$L__BB1_7:
	setp.eq.s32 	%p6, %r13, 0;
	@%p6 bra 	$L__BB1_13;
	and.b32  	%r16, %r25, 3;
	setp.lt.u32 	%p7, %r13, 4;
	@%p7 bra 	$L__BB1_10;
	add.s32 	%r36, %r45, %r3;
	mul.wide.u32 	%rd23, %r36, 4;
	add.s64 	%rd24, %rd1, %rd23;
	ld.global.f32 	%f89, [%rd24];
	add.s32 	%r37, %r45, %r4;
	mul.wide.s32 	%rd25, %r37, 4;
	add.s64 	%rd26, %rd1, %rd25;
	ld.global.f32 	%f90, [%rd26];
	fma.rn.f32 	%f91, %f89, %f90, %f123;
	cvt.u64.u32 	%rd27, %r3;
	cvt.u64.u32 	%rd28, %r45;
	add.s64 	%rd29, %rd28, %rd27;
	shl.b64 	%rd30, %rd29, 2;
	add.s64 	%rd31, %rd1, %rd30;
	ld.global.f32 	%f92, [%rd31+4];
	ld.global.f32 	%f93, [%rd26+4];
	fma.rn.f32 	%f94, %f92, %f93, %f91;
	ld.global.f32 	%f95, [%rd31+8];
	ld.global.f32 	%f96, [%rd26+8];
	fma.rn.f32 	%f97, %f95, %f96, %f94;
	ld.global.f32 	%f98, [%rd31+12];
	ld.global.f32 	%f99, [%rd26+12];
	fma.rn.f32 	%f123, %f98, %f99, %f97;
	add.s32 	%r45, %r45, 4;
$L__BB1_10:
	setp.eq.s32 	%p8, %r16, 0;
	@%p8 bra 	$L__BB1_13;
	add.s32 	%r48, %r45, %r4;
	add.s32 	%r38, %r45, %r3;
	mul.wide.u32 	%rd32, %r38, 4;
	add.s64 	%rd39, %rd1, %rd32;
	neg.s32 	%r47, %r16;
$L__BB1_12:
	.pragma "nounroll";
	mul.wide.s32 	%rd33, %r48, 4;
	add.s64 	%rd34, %rd1, %rd33;
	ld.global.f32 	%f100, [%rd39];
	ld.global.f32 	%f101, [%rd34];
	fma.rn.f32 	%f123, %f100, %f101, %f123;
	add.s32 	%r48, %r48, 1;
	add.s64 	%rd39, %rd39, 4;
	add.s32 	%r47, %r47, 1;
	setp.ne.s32 	%p9, %r47, 0;
	@%p9 bra 	$L__BB1_12;
$L__BB1_13:
	fma.rn.f32 	%f103, %f123, 0fBBBB989D, 0f3F000000;
	cvt.sat.f32.f32 	%f104, %f103;
	mov.f32 	%f105, 0f4B400001;
	mov.f32 	%f106, 0f437C0000;
	fma.rm.f32 	%f107, %f104, %f106, %f105;
	add.f32 	%f108, %f107, 0fCB40007F;
	neg.f32 	%f109, %f108;
	fma.rn.f32 	%f110, %f123, 0fBFB8AA3B, %f109;
	fma.rn.f32 	%f111, %f123, 0fB2A57060, %f110;
	mov.b32 	%r39, %f107;
	shl.b32 	%r40, %r39, 23;
	mov.b32 	%f112, %r40;
	ex2.approx.ftz.f32 	%f113, %f111;
	fma.rn.f32 	%f114, %f113, %f112, 0f3F800000;
	rcp.rn.f32 	%f102, %f114;
	// begin inline asm
	{  cvt.rn.f16.f32 %rs1, %f102;}

	// end inline asm
	add.s32 	%r41, %r3, %r2;
	cvta.to.global.u64 	%rd35, %rd9;
	mul.wide.s32 	%rd36, %r41, 2;
	add.s64 	%rd37, %rd35, %rd36;
	st.global.u16 	[%rd37], %rs1;
$L__BB1_14:
	ret;

}


// ===== COMPILED SASS (sm_100) =====

	.target	sm_100

	.elftype	@"ET_EXEC"


//--------------------- .note.nv.tkinfo           --------------------------
	.section	.note.nv.tkinfo,"",@"SHT_NOTE"
	.sectionflags	@"SHF_NOTE_NV_TKINFO"
	.tkinfo
        /*0018*/ 	.word	0x00000002
        /*0030*/ 	.string	""
        /*0030*/ 	.string	"ptxas"
        /*0030*/ 	.string	"Cuda compilation tools, release 13.0, V13.0.88"
        /*0030*/ 	.string	"Build cuda_13.0.r13.0/compiler.36424714_0"
        /*0030*/ 	.string	"-arch sm_100 -m 64 "



//--------------------- .note.nv.cuinfo           --------------------------
	.section	.note.nv.cuinfo,"",@"SHT_NOTE"
	.sectionflags	@"SHF_NOTE_NV_CUINFO"
        /*0018*/ 	.short	0x0002
        /*001a*/ 	.short	0x0064
        /*001c*/ 	.short	0x0082
	.zero		2


//--------------------- .nv.info                  --------------------------
	.section	.nv.info,"",@"SHT_CUDA_INFO"
	.align	4


	//----- nvinfo : EIATTR_REGCOUNT
	.align		4
        /*0000*/ 	.byte	0x04, 0x2f
        /*0002*/ 	.short	(.L_1 - .L_0)
	.align		4
.L_0:
        /*0004*/ 	.word	index@(_Z23matrix_inversion_kernelPKfPfi)
        /*0008*/ 	.word	0x0000001e


	//----- nvinfo : EIATTR_FRAME_SIZE
	.align		4
.L_1:
        /*000c*/ 	.byte	0x04, 0x11
        /*000e*/ 	.short	(.L_3 - .L_2)
	.align		4
.L_2:
        /*0010*/ 	.word	index@(_Z23matrix_inversion_kernelPKfPfi)
        /*0014*/ 	.word	0x00000000


	//----- nvinfo : EIATTR_REGCOUNT
	.align		4
.L_3:
        /*0018*/ 	.byte	0x04, 0x2f
        /*001a*/ 	.short	(.L_5 - .L_4)
	.align		4
.L_4:
        /*001c*/ 	.word	index@(_Z28inner_product_sigmoid_kernelPKfP6__halfi)
        /*0020*/ 	.word	0x00000020


	//----- nvinfo : EIATTR_FRAME_SIZE
	.align		4
.L_5:
        /*0024*/ 	.byte	0x04, 0x11
        /*0026*/ 	.short	(.L_7 - .L_6)
	.align		4
.L_6:
        /*0028*/ 	.word	index@($__internal_0_$__cuda_sm20_rcp_rn_f32_slowpath)
        /*002c*/ 	.word	0x00000000


	//----- nvinfo : EIATTR_FRAME_SIZE
	.align		4
.L_7:
        /*0030*/ 	.byte	0x04, 0x11
        /*0032*/ 	.short	(.L_9 - .L_8)
	.align		4
.L_8:
        /*0034*/ 	.word	index@(_Z28inner_product_sigmoid_kernelPKfP6__halfi)
        /*0038*/ 	.word	0x00000000


	//----- nvinfo : EIATTR_MIN_STACK_SIZE
	.align		4
.L_9:
        /*003c*/ 	.byte	0x04, 0x12
        /*003e*/ 	.short	(.L_11 - .L_10)
	.align		4
.L_10:
        /*0040*/ 	.word	index@(_Z28inner_product_sigmoid_kernelPKfP6__halfi)
        /*0044*/ 	.word	0x00000000


	//----- nvinfo : EIATTR_MIN_STACK_SIZE
	.align		4
.L_11:
        /*0048*/ 	.byte	0x04, 0x12
        /*004a*/ 	.short	(.L_13 - .L_12)
	.align		4
.L_12:
        /*004c*/ 	.word	index@(_Z23matrix_inversion_kernelPKfPfi)
        /*0050*/ 	.word	0x00000000
.L_13:


//--------------------- .nv.compat                --------------------------
	.section	.nv.compat,"",@"SHT_CUDA_COMPAT_INFO"
	.align	4
        /*0000*/ 	.byte	0x02, 0x09, 0x00, 0x00, 0x02, 0x02, 0x01, 0x00, 0x02, 0x05, 0x05, 0x00, 0x03, 0x07, 0x01, 0x01
        /*0010*/ 	.byte	0x02, 0x03, 0x00, 0x00, 0x02, 0x06, 0x01, 0x00, 0x04, 0x0b, 0x08, 0x00, 0x09, 0x00, 0x00, 0x00
        /*0020*/ 	.byte	0x00, 0x00, 0x00, 0x00


//--------------------- .nv.info._Z28inner_product_sigmoid_kernelPKfP6__halfi --------------------------
	.section	.nv.info._Z28inner_product_sigmoid_kernelPKfP6__halfi,"",@"SHT_CUDA_INFO"
	.sectionflags	@""
	.align	4


	//----- nvinfo : EIATTR_CUDA_API_VERSION
	.align		4
        /*0000*/ 	.byte	0x04, 0x37
        /*0002*/ 	.short	(.L_15 - .L_14)
.L_14:
        /*0004*/ 	.word	0x00000082


	//----- nvinfo : EIATTR_KPARAM_INFO
	.align		4
.L_15:
        /*0008*/ 	.byte	0x04, 0x17
        /*000a*/ 	.short	(.L_17 - .L_16)
.L_16:
        /*000c*/ 	.word	0x00000000
        /*0010*/ 	.short	0x0002
        /*0012*/ 	.short	0x0010
        /*0014*/ 	.byte	0x00, 0xf0, 0x11, 0x00


	//----- nvinfo : EIATTR_KPARAM_INFO
	.align		4
.L_17:
        /*0018*/ 	.byte	0x04, 0x17
        /*001a*/ 	.short	(.L_19 - .L_18)
.L_18:
        /*001c*/ 	.word	0x00000000
        /*0020*/ 	.short	0x0001
        /*0022*/ 	.short	0x0008
        /*0024*/ 	.byte	0x00, 0xf5, 0x21, 0x00


	//----- nvinfo : EIATTR_KPARAM_INFO
	.align		4
.L_19:
        /*0028*/ 	.byte	0x04, 0x17
        /*002a*/ 	.short	(.L_21 - .L_20)
.L_20:
        /*002c*/ 	.word	0x00000000
        /*0030*/ 	.short	0x0000
        /*0032*/ 	.short	0x0000
        /*0034*/ 	.byte	0x00, 0xf5, 0x21, 0x00


	//----- nvinfo : EIATTR_SPARSE_MMA_MASK
	.align		4
.L_21:
        /*0038*/ 	.byte	0x03, 0x50
        /*003a*/ 	.short	0x0000


	//----- nvinfo : EIATTR_MAXREG_COUNT
	.align		4
        /*003c*/ 	.byte	0x03, 0x1b
        /*003e*/ 	.short	0x00ff


	//----- nvinfo : EIATTR_MERCURY_ISA_VERSION
	.align		4
        /*0040*/ 	.byte	0x03, 0x5f
        /*0042*/ 	.short	0x0101


	//----- nvinfo : EIATTR_VRC_CTA_INIT_COUNT
	.align		4
        /*0044*/ 	.byte	0x02, 0x4a
	.zero		1
	.zero		1


	//----- nvinfo : EIATTR_EXIT_INSTR_OFFSETS
	.align		4
        /*0048*/ 	.byte	0x04, 0x1c
        /*004a*/ 	.short	(.L_23 - .L_22)


	//   ....[0]....
.L_22:
        /*004c*/ 	.word	0x000000c0


	//   ....[1]....
        /*0050*/ 	.word	0x00000cd0


	//----- nvinfo : EIATTR_CRS_STACK_SIZE
	.align		4
.L_23:
        /*0054*/ 	.byte	0x04, 0x1e
        /*0056*/ 	.short	(.L_25 - .L_24)
.L_24:
        /*0058*/ 	.word	0x00000000


	//----- nvinfo : EIATTR_CBANK_PARAM_SIZE
	.align		4
.L_25:
        /*005c*/ 	.byte	0x03, 0x19
        /*005e*/ 	.short	0x0014


	//----- nvinfo : EIATTR_PARAM_CBANK
	.align		4
        /*0060*/ 	.byte	0x04, 0x0a
        /*0062*/ 	.short	(.L_27 - .L_26)
	.align		4
.L_26:
        /*0064*/ 	.word	index@(.nv.constant0._Z28inner_product_sigmoid_kernelPKfP6__halfi)
        /*0068*/ 	.short	0x0380
        /*006a*/ 	.short	0x0014


	//----- nvinfo : EIATTR_SW_WAR
	.align		4
.L_27:
        /*006c*/ 	.byte	0x04, 0x36
        /*006e*/ 	.short	(.L_29 - .L_28)
.L_28:
        /*0070*/ 	.word	0x00000008
.L_29:


//--------------------- .nv.info._Z23matrix_inversion_kernelPKfPfi --------------------------
	.section	.nv.info._Z23matrix_inversion_kernelPKfPfi,"",@"SHT_CUDA_INFO"
	.sectionflags	@""
	.align	4


	//----- nvinfo : EIATTR_CUDA_API_VERSION
	.align		4
        /*0000*/ 	.byte	0x04, 0x37
        /*0002*/ 	.short	(.L_31 - .L_30)
.L_30:
        /*0004*/ 	.word	0x00000082


	//----- nvinfo : EIATTR_KPARAM_INFO
	.align		4
.L_31:
        /*0008*/ 	.byte	0x04, 0x17
        /*000a*/ 	.short	(.L_33 - .L_32)
.L_32:
        /*000c*/ 	.word	0x00000000
        /*0010*/ 	.short	0x0002
        /*0012*/ 	.short	0x0010
        /*0014*/ 	.byte	0x00, 0xf0, 0x11, 0x00


	//----- nvinfo : EIATTR_KPARAM_INFO
	.align		4
.L_33:
        /*0018*/ 	.byte	0x04, 0x17
        /*001a*/ 	.short	(.L_35 - .L_34)
.L_34:
        /*001c*/ 	.word	0x00000000
        /*0020*/ 	.short	0x0001
        /*0022*/ 	.short	0x0008
        /*0024*/ 	.byte	0x00, 0xf5, 0x21, 0x00


	//----- nvinfo : EIATTR_KPARAM_INFO
	.align		4
.L_35:
        /*0028*/ 	.byte	0x04, 0x17
        /*002a*/ 	.short	(.L_37 - .L_36)
.L_36:
        /*002c*/ 	.word	0x00000000
        /*0030*/ 	.short	0x0000
        /*0032*/ 	.short	0x0000
        /*0034*/ 	.byte	0x00, 0xf5, 0x21, 0x00


	//----- nvinfo : EIATTR_SPARSE_MMA_MASK
	.align		4
.L_37:
        /*0038*/ 	.byte	0x03, 0x50
        /*003a*/ 	.short	0x0000


	//----- nvinfo : EIATTR_MAXREG_COUNT
	.align		4
        /*003c*/ 	.byte	0x03, 0x1b
        /*003e*/ 	.short	0x00ff


	//----- nvinfo : EIATTR_MERCURY_ISA_VERSION
	.align		4
        /*0040*/ 	.byte	0x03, 0x5f
        /*0042*/ 	.short	0x0101


	//----- nvinfo : EIATTR_VRC_CTA_INIT_COUNT
	.align		4
        /*0044*/ 	.byte	0x02, 0x4a
	.zero		1
	.zero		1


	//----- nvinfo : EIATTR_EXIT_INSTR_OFFSETS
	.align		4
        /*0048*/ 	.byte	0x04, 0x1c
        /*004a*/ 	.short	(.L_39 - .L_38)


	//   ....[0]....
.L_38:
        /*004c*/ 	.word	0x000000c0


	//   ....[1]....
        /*0050*/ 	.word	0x00000a50


	//----- nvinfo : EIATTR_CBANK_PARAM_SIZE
	.align		4
.L_39:
        /*0054*/ 	.byte	0x03, 0x19
        /*0056*/ 	.short	0x0014


	//----- nvinfo : EIATTR_PARAM_CBANK
	.align		4
        /*0058*/ 	.byte	0x04, 0x0a
        /*005a*/ 	.short	(.L_41 - .L_40)
	.align		4
.L_40:
        /*005c*/ 	.word	index@(.nv.constant0._Z23matrix_inversion_kernelPKfPfi)
        /*0060*/ 	.short	0x0380
        /*0062*/ 	.short	0x0014


	//----- nvinfo : EIATTR_SW_WAR
	.align		4
.L_41:
        /*0064*/ 	.byte	0x04, 0x36
        /*0066*/ 	.short	(.L_43 - .L_42)
.L_42:
        /*0068*/ 	.word	0x00000008
.L_43:


//--------------------- .nv.callgraph             --------------------------
	.section	.nv.callgraph,"",@"SHT_CUDA_CALLGRAPH"
	.align	4
	.sectionentsize	8
	.align		4
        /*0000*/ 	.word	0x00000000
	.align		4
        /*0004*/ 	.word	0xffffffff
	.align		4
        /*0008*/ 	.word	0x00000000
	.align		4
        /*000c*/ 	.word	0xfffffffe
	.align		4
        /*0010*/ 	.word	0x00000000
	.align		4
        /*0014*/ 	.word	0xfffffffd
	.align		4
        /*0018*/ 	.word	0x00000000
	.align		4
        /*001c*/ 	.word	0xfffffffc


//--------------------- .text._Z28inner_product_sigmoid_kernelPKfP6__halfi --------------------------
	.section	.text._Z28inner_product_sigmoid_kernelPKfP6__halfi,"ax",@progbits
	.align	128
        .global         _Z28inner_product_sigmoid_kernelPKfP6__halfi
        .type           _Z28inner_product_sigmoid_kernelPKfP6__halfi,@function
        .size           _Z28inner_product_sigmoid_kernelPKfP6__halfi,(.L_x_19 - _Z28inner_product_sigmoid_kernelPKfP6__halfi)
        .other          _Z28inner_product_sigmoid_kernelPKfP6__halfi,@"STO_CUDA_ENTRY STV_DEFAULT"
_Z28inner_product_sigmoid_kernelPKfP6__halfi:
.text._Z28inner_product_sigmoid_kernelPKfP6__halfi:
[----:B------:R-:W-:Y:S01]  /*0000*/  LDC R1, c[0x0][0x37c] ;  /* 0x0000df00ff017b82 */ /* 0x000fe20000000800 */
[----:B------:R-:W0:Y:S07]  /*0010*/  S2R R0, SR_TID.Y ;  /* 0x0000000000007919 */ /* 0x000e2e0000002200 */
[----:B------:R-:W0:Y:S01]  /*0020*/  LDC R9, c[0x0][0x364] ;  /* 0x0000d900ff097b82 */ /* 0x000e220000000800 */
[----:B------:R-:W1:Y:S01]  /*0030*/  LDCU UR6, c[0x0][0x390] ;  /* 0x00007200ff0677ac */ /* 0x000e620008000800 */
[----:B------:R-:W2:Y:S06]  /*0040*/  S2R R3, SR_TID.X ;  /* 0x0000000000037919 */ /* 0x000eac0000002100 */
[----:B------:R-:W0:Y:S08]  /*0050*/  S2UR UR4, SR_CTAID.Y ;  /* 0x00000000000479c3 */ /* 0x000e300000002600 */
[----:B------:R-:W2:Y:S08]  /*0060*/  S2UR UR5, SR_CTAID.X ;  /* 0x00000000000579c3 */ /* 0x000eb00000002500 */
[----:B------:R-:W2:Y:S01]  /*0070*/  LDC R8, c[0x0][0x360] ;  /* 0x0000d800ff087b82 */ /* 0x000ea20000000800 */
[----:B0-----:R-:W-:-:S02]  /*0080*/  IMAD R9, R9, UR4, R0 ;  /* 0x0000000409097c24 */ /* 0x001fc4000f8e0200 */
[----:B--2---:R-:W-:-:S05]  /*0090*/  IMAD R8, R8, UR5, R3 ;  /* 0x0000000508087c24 */ /* 0x004fca000f8e0203 */
[----:B------:R-:W-:-:S04]  /*00a0*/  VIMNMX R0, PT, PT, R9, R8, !PT ;  /* 0x0000000809007248 */ /* 0x000fc80007fe0100 */
[----:B-1----:R-:W-:-:S13]  /*00b0*/  ISETP.GE.AND P0, PT, R0, UR6, PT ;  /* 0x0000000600007c0c */ /* 0x002fda000bf06270 */
[----:B------:R-:W-:Y:S05]  /*00c0*/  @P0 EXIT ;  /* 0x000000000000094d */ /* 0x000fea0003800000 */
[----:B------:R-:W-:Y:S01]  /*00d0*/  UISETP.GE.U32.AND UP0, UPT, UR6, 0x10, UPT ;  /* 0x000000100600788c */ /* 0x000fe2000bf06070 */
[----:B------:R-:W-:Y:S02]  /*00e0*/  HFMA2 R12, -RZ, RZ, 0, 0 ;  /* 0x00000000ff0c7431 */ /* 0x000fe400000001ff */
[----:B------:R-:W-:Y:S01]  /*00f0*/  IMAD R9, R9, UR6, RZ ;  /* 0x0000000609097c24 */ /* 0x000fe2000f8e02ff */
[----:B------:R-:W-:Y:S02]  /*0100*/  ULOP3.LUT UR7, UR6, 0xf, URZ, 0xc0, !UPT ;  /* 0x0000000f06077892 */ /* 0x000fe4000f8ec0ff */
[----:B------:R-:W-:Y:S01]  /*0110*/  IMAD R0, R8, UR6, RZ ;  /* 0x0000000608007c24 */ /* 0x000fe2000f8e02ff */
[----:B------:R-:W-:Y:S01]  /*0120*/  UMOV UR4, URZ ;  /* 0x000000ff00047c82 */ /* 0x000fe20008000000 */
[----:B------:R-:W0:Y:S01]  /*0130*/  LDCU.64 UR10, c[0x0][0x358] ;  /* 0x00006b00ff0a77ac */ /* 0x000e220008000a00 */
[----:B------:R-:W-:Y:S07]  /*0140*/  BRA.U !UP0, `(.L_x_0) ;  /* 0x00000005080c7547 */ /* 0x000fee000b800000 */
[----:B------:R-:W1:Y:S01]  /*0150*/  LDCU.64 UR4, c[0x0][0x380] ;  /* 0x00007000ff0477ac */ /* 0x000e620008000a00 */
[----:B------:R-:W-:Y:S02]  /*0160*/  MOV R12, RZ ;  /* 0x000000ff000c7202 */ /* 0x000fe40000000f00 */
[----:B------:R-:W-:Y:S01]  /*0170*/  MOV R11, R0 ;  /* 0x00000000000b7202 */ /* 0x000fe20000000f00 */
[----:B-1----:R-:W-:-:S04]  /*0180*/  UIADD3 UR4, UP0, UPT, UR4, 0x20, URZ ;  /* 0x0000002004047890 */ /* 0x002fc8000ff1e0ff */
[----:B------:R-:W-:Y:S02]  /*0190*/  UIADD3.X UR5, UPT, UPT, URZ, UR5, URZ, UP0, !UPT ;  /* 0x00000005ff057290 */ /* 0x000fe400087fe4ff */
[----:B------:R-:W-:Y:S01]  /*01a0*/  MOV R2, UR4 ;  /* 0x0000000400027c02 */ /* 0x000fe20008000f00 */
[----:B------:R-:W-:-:S03]  /*01b0*/  ULOP3.LUT UR4, UR6, 0x7ffffff0, URZ, 0xc0, !UPT ;  /* 0x7ffffff006047892 */ /* 0x000fc6000f8ec0ff */
[----:B------:R-:W-:Y:S01]  /*01c0*/  MOV R3, UR5 ;  /* 0x0000000500037c02 */ /* 0x000fe20008000f00 */
[----:B------:R-:W-:Y:S02]  /*01d0*/  UIADD3 UR5, UPT, UPT, -UR4, URZ, URZ ;  /* 0x000000ff04057290 */ /* 0x000fe4000fffe1ff */
[----:B------:R-:W-:-:S04]  /*01e0*/  IMAD.WIDE.U32 R4, R9, 0x4, R2 ;  /* 0x0000000409047825 */ /* 0x000fc800078e0002 */
[----:B------:R-:W-:Y:S01]  /*01f0*/  IMAD.MOV.U32 R7, RZ, RZ, R5 ;  /* 0x000000ffff077224 */ /* 0x000fe200078e0005 */
[----:B------:R-:W-:-:S07]  /*0200*/  MOV R6, R4 ;  /* 0x0000000400067202 */ /* 0x000fce0000000f00 */
.L_x_1:
[----:B------:R-:W-:Y:S01]  /*0210*/  IMAD.WIDE R4, R11, 0x4, R2 ;  /* 0x000000040b047825 */ /* 0x000fe200078e0202 */
[----:B0-----:R-:W2:Y:S04]  /*0220*/  LDG.E R15, desc[UR10][R6.64+-0x20] ;  /* 0xffffe00a060f7981 */ /* 0x001ea8000c1e1900 */
[----:B------:R-:W2:Y:S04]  /*0230*/  LDG.E R14, desc[UR10][R4.64+-0x20] ;  /* 0xffffe00a040e7981 */ /* 0x000ea8000c1e1900 */
[----:B------:R-:W3:Y:S04]  /*0240*/  LDG.E R17, desc[UR10][R6.64+-0x1c] ;  /* 0xffffe40a06117981 */ /* 0x000ee8000c1e1900 */
[----:B------:R-:W3:Y:S04]  /*0250*/  LDG.E R24, desc[UR10][R4.64+-0x1c] ;  /* 0xffffe40a04187981 */ /* 0x000ee8000c1e1900 */
[----:B------:R-:W4:Y:S04]  /*0260*/  LDG.E R16, desc[UR10][R6.64+-0x18] ;  /* 0xffffe80a06107981 */ /* 0x000f28000c1e1900 */
[----:B------:R-:W4:Y:S04]  /*0270*/  LDG.E R19, desc[UR10][R4.64+-0x18] ;  /* 0xffffe80a04137981 */ /* 0x000f28000c1e1900 */
[----:B------:R-:W5:Y:S04]  /*0280*/  LDG.E R20, desc[UR10][R6.64+-0x14] ;  /* 0xffffec0a06147981 */ /* 0x000f68000c1e1900 */
[----:B------:R-:W5:Y:S04]  /*0290*/  LDG.E R23, desc[UR10][R4.64+-0x14] ;  /* 0xffffec0a04177981 */ /* 0x000f68000c1e1900 */
[----:B------:R-:W5:Y:S04]  /*02a0*/  LDG.E R22, desc[UR10][R6.64+-0x10] ;  /* 0xfffff00a06167981 */ /* 0x000f68000c1e1900 */
[----:B------:R-:W5:Y:S04]  /*02b0*/  LDG.E R25, desc[UR10][R4.64+-0x10] ;  /* 0xfffff00a04197981 */ /* 0x000f68000c1e1900 */
[----:B------:R-:W5:Y:S04]  /*02c0*/  LDG.E R18, desc[UR10][R6.64+-0xc] ;  /* 0xfffff40a06127981 */ /* 0x000f68000c1e1900 */
[----:B------:R-:W5:Y:S04]  /*02d0*/  LDG.E R21, desc[UR10][R4.64+-0xc] ;  /* 0xfffff40a04157981 */ /* 0x000f68000c1e1900 */
[----:B------:R-:W5:Y:S04]  /*02e0*/  LDG.E R10, desc[UR10][R6.64+-0x8] ;  /* 0xfffff80a060a7981 */ /* 0x000f68000c1e1900 */
[----:B------:R-:W5:Y:S01]  /*02f0*/  LDG.E R13, desc[UR10][R4.64+-0x8] ;  /* 0xfffff80a040d7981 */ /* 0x000f62000c1e1900 */
[----:B--2---:R-:W-:-:S03]  /*0300*/  FFMA R14, R15, R14, R12 ;  /* 0x0000000e0f0e7223 */ /* 0x004fc6000000000c */
[----:B------:R-:W2:Y:S04]  /*0310*/  LDG.E R12, desc[UR10][R6.64+-0x4] ;  /* 0xfffffc0a060c7981 */ /* 0x000ea8000c1e1900 */
[----:B------:R-:W2:Y:S01]  /*0320*/  LDG.E R15, desc[UR10][R4.64+-0x4] ;  /* 0xfffffc0a040f7981 */ /* 0x000ea2000c1e1900 */
[----:B---3--:R-:W-:-:S03]  /*0330*/  FFMA R27, R17, R24, R14 ;  /* 0x00000018111b7223 */ /* 0x008fc6000000000e */
[----:B------:R-:W3:Y:S04]  /*0340*/  LDG.E R14, desc[UR10][R6.64] ;  /* 0x0000000a060e7981 */ /* 0x000ee8000c1e1900 */
[----:B------:R-:W3:Y:S01]  /*0350*/  LDG.E R17, desc[UR10][R4.64] ;  /* 0x0000000a04117981 */ /* 0x000ee2000c1e1900 */
[----:B----4-:R-:W-:-:S03]  /*0360*/  FFMA R27, R16, R19, R27 ;  /* 0x00000013101b7223 */ /* 0x010fc6000000001b */
[----:B------:R-:W4:Y:S04]  /*0370*/  LDG.E R16, desc[UR10][R6.64+0x4] ;  /* 0x0000040a06107981 */ /* 0x000f28000c1e1900 */
[----:B------:R-:W4:Y:S01]  /*0380*/  LDG.E R19, desc[UR10][R4.64+0x4] ;  /* 0x0000040a04137981 */ /* 0x000f22000c1e1900 */
[----:B-----5:R-:W-:-:S03]  /*0390*/  FFMA R27, R20, R23, R27 ;  /* 0x00000017141b7223 */ /* 0x020fc6000000001b */
[----:B------:R-:W5:Y:S04]  /*03a0*/  LDG.E R20, desc[UR10][R6.64+0x8] ;  /* 0x0000080a06147981 */ /* 0x000f68000c1e1900 */
[----:B------:R-:W5:Y:S01]  /*03b0*/  LDG.E R23, desc[UR10][R4.64+0x8] ;  /* 0x0000080a04177981 */ /* 0x000f62000c1e1900 */
[----:B------:R-:W-:-:S03]  /*03c0*/  FFMA R27, R22, R25, R27 ;  /* 0x00000019161b7223 */ /* 0x000fc6000000001b */
[----:B------:R-:W5:Y:S04]  /*03d0*/  LDG.E R22, desc[UR10][R6.64+0xc] ;  /* 0x00000c0a06167981 */ /* 0x000f68000c1e1900 */
[----:B------:R-:W5:Y:S01]  /*03e0*/  LDG.E R25, desc[UR10][R4.64+0xc] ;  /* 0x00000c0a04197981 */ /* 0x000f62000c1e1900 */
[----:B------:R-:W-:-:S03]  /*03f0*/  FFMA R27, R18, R21, R27 ;  /* 0x00000015121b7223 */ /* 0x000fc6000000001b */
[----:B------:R-:W5:Y:S04]  /*0400*/  LDG.E R18, desc[UR10][R6.64+0x10] ;  /* 0x0000100a06127981 */ /* 0x000f68000c1e1900 */
[----:B------:R-:W5:Y:S01]  /*0410*/  LDG.E R21, desc[UR10][R4.64+0x10] ;  /* 0x0000100a04157981 */ /* 0x000f62000c1e1900 */
[----:B------:R-:W-:-:S03]  /*0420*/  FFMA R27, R10, R13, R27 ;  /* 0x0000000d0a1b7223 */ /* 0x000fc6000000001b */
[----:B------:R-:W5:Y:S04]  /*0430*/  LDG.E R10, desc[UR10][R6.64+0x14] ;  /* 0x0000140a060a7981 */ /* 0x000f68000c1e1900 */
[----:B------:R-:W5:Y:S04]  /*0440*/  LDG.E R13, desc[UR10][R4.64+0x14] ;  /* 0x0000140a040d7981 */ /* 0x000f68000c1e1900 */
[----:B------:R-:W5:Y:S01]  /*0450*/  LDG.E R24, desc[UR10][R6.64+0x1c] ;  /* 0x00001c0a06187981 */ /* 0x000f62000c1e1900 */
[----:B--2---:R-:W-:-:S03]  /*0460*/  FFMA R29, R12, R15, R27 ;  /* 0x0000000f0c1d7223 */ /* 0x004fc6000000001b */
[----:B------:R0:W2:Y:S04]  /*0470*/  LDG.E R15, desc[UR10][R6.64+0x18] ;  /* 0x0000180a060f7981 */ /* 0x0000a8000c1e1900 */
[----:B------:R-:W2:Y:S04]  /*0480*/  LDG.E R12, desc[UR10][R4.64+0x18] ;  /* 0x0000180a040c7981 */ /* 0x000ea8000c1e1900 */
[----:B------:R-:W2:Y:S01]  /*0490*/  LDG.E R27, desc[UR10][R4.64+0x1c] ;  /* 0x00001c0a041b7981 */ /* 0x000ea2000c1e1900 */
[----:B---3--:R-:W-:-:S04]  /*04a0*/  FFMA R17, R14, R17, R29 ;  /* 0x000000110e117223 */ /* 0x008fc8000000001d */
[----:B----4-:R-:W-:Y:S01]  /*04b0*/  FFMA R17, R16, R19, R17 ;  /* 0x0000001310117223 */ /* 0x010fe20000000011 */
[----:B------:R-:W-:-:S03]  /*04c0*/  UIADD3 UR5, UPT, UPT, UR5, 0x10, URZ ;  /* 0x0000001005057890 */ /* 0x000fc6000fffe0ff */
[----:B-----5:R-:W-:Y:S01]  /*04d0*/  FFMA R17, R20, R23, R17 ;  /* 0x0000001714117223 */ /* 0x020fe20000000011 */
[----:B------:R-:W-:-:S03]  /*04e0*/  UISETP.NE.AND UP0, UPT, UR5, URZ, UPT ;  /* 0x000000ff0500728c */ /* 0x000fc6000bf05270 */
[----:B------:R-:W-:-:S04]  /*04f0*/  FFMA R17, R22, R25, R17 ;  /* 0x0000001916117223 */ /* 0x000fc80000000011 */
[----:B------:R-:W-:Y:S01]  /*0500*/  FFMA R17, R18, R21, R17 ;  /* 0x0000001512117223 */ /* 0x000fe20000000011 */
[----:B0-----:R-:W-:-:S03]  /*0510*/  IADD3 R6, P0, PT, R6, 0x40, RZ ;  /* 0x0000004006067810 */ /* 0x001fc60007f1e0ff */
[----:B------:R-:W-:Y:S01]  /*0520*/  FFMA R10, R10, R13, R17 ;  /* 0x0000000d0a0a7223 */ /* 0x000fe20000000011 */
[----:B------:R-:W-:Y:S02]  /*0530*/  IADD3.X R7, PT, PT, RZ, R7, RZ, P0, !PT ;  /* 0x00000007ff077210 */ /* 0x000fe400007fe4ff */
[----:B------:R-:W-:Y:S01]  /*0540*/  IADD3 R11, PT, PT, R11, 0x10, RZ ;  /* 0x000000100b0b7810 */ /* 0x000fe20007ffe0ff */
[----:B--2---:R-:W-:-:S04]  /*0550*/  FFMA R15, R15, R12, R10 ;  /* 0x0000000c0f0f7223 */ /* 0x004fc8000000000a */
[----:B------:R-:W-:Y:S01]  /*0560*/  FFMA R12, R24, R27, R15 ;  /* 0x0000001b180c7223 */ /* 0x000fe2000000000f */
[----:B------:R-:W-:Y:S06]  /*0570*/  BRA.U UP0, `(.L_x_1) ;  /* 0xfffffffd00247547 */ /* 0x000fec000b83ffff */
.L_x_0:
[----:B------:R-:W-:-:S09]  /*0580*/  UISETP.NE.AND UP0, UPT, UR7, URZ, UPT ;  /* 0x000000ff0700728c */ /* 0x000fd2000bf05270 */
[----:B------:R-:W-:Y:S05]  /*0590*/  BRA.U !UP0, `(.L_x_2) ;  /* 0x0000000508587547 */ /* 0x000fea000b800000 */
[----:B------:R-:W-:Y:S02]  /*05a0*/  UISETP.GE.U32.AND UP0, UPT, UR7, 0x8, UPT ;  /* 0x000000080700788c */ /* 0x000fe4000bf06070 */
[----:B------:R-:W-:-:S04]  /*05b0*/  ULOP3.LUT UR8, UR6, 0x7, URZ, 0xc0, !UPT ;  /* 0x0000000706087892 */ /* 0x000fc8000f8ec0ff */
[----:B------:R-:W-:-:S03]  /*05c0*/  UISETP.NE.AND UP1, UPT, UR8, URZ, UPT ;  /* 0x000000ff0800728c */ /* 0x000fc6000bf25270 */
[----:B------:R-:W-:Y:S08]  /*05d0*/  BRA.U !UP0, `(.L_x_3) ;  /* 0x00000001088c7547 */ /* 0x000ff0000b800000 */
[----:B------:R-:W1:Y:S01]  /*05e0*/  LDC.64 R4, c[0x0][0x380] ;  /* 0x0000e000ff047b82 */ /* 0x000e620000000a00 */
[----:B------:R-:W2:Y:S01]  /*05f0*/  LDCU.64 UR12, c[0x0][0x380] ;  /* 0x00007000ff0c77ac */ /* 0x000ea20008000a00 */
[C---:B------:R-:W-:Y:S01]  /*0600*/  IADD3 R10, P0, PT, R9.reuse, UR4, RZ ;  /* 0x00000004090a7c10 */ /* 0x040fe2000ff1e0ff */
[----:B------:R-:W-:Y:S01]  /*0610*/  VIADD R7, R9, UR4 ;  /* 0x0000000409077c36 */ /* 0x000fe20008000000 */
[----:B------:R-:W-:Y:S02]  /*0620*/  IADD3 R3, PT, PT, R0, UR4, RZ ;  /* 0x0000000400037c10 */ /* 0x000fe4000fffe0ff */
[----:B------:R-:W-:Y:S02]  /*0630*/  IADD3.X R11, PT, PT, RZ, RZ, RZ, P0, !PT ;  /* 0x000000ffff0b7210 */ /* 0x000fe400007fe4ff */
[----:B--2---:R-:W-:Y:S01]  /*0640*/  LEA R2, P0, R10, UR12, 0x2 ;  /* 0x0000000c0a027c11 */ /* 0x004fe2000f8010ff */
[----:B-1----:R-:W-:-:S04]  /*0650*/  IMAD.WIDE.U32 R6, R7, 0x4, R4 ;  /* 0x0000000407067825 */ /* 0x002fc800078e0004 */
[----:B------:R-:W-:Y:S01]  /*0660*/  IMAD.WIDE R4, R3, 0x4, R4 ;  /* 0x0000000403047825 */ /* 0x000fe200078e0204 */
[----:B------:R-:W-:Y:S02]  /*0670*/  LEA.HI.X R3, R10, UR13, R11, 0x2, P0 ;  /* 0x0000000d0a037c11 */ /* 0x000fe400080f140b */
        /* <DEDUP_REMOVED lines=16> */
[----:B------:R-:W-:Y:S01]  /*0780*/  UIADD3 UR4, UPT, UPT, UR4, 0x8, URZ ;  /* 0x0000000804047890 */ /* 0x000fe2000fffe0ff */
[----:B--2---:R-:W-:-:S04]  /*0790*/  FFMA R10, R11, R10, R12 ;  /* 0x0000000a0b0a7223 */ /* 0x004fc8000000000c */
[----:B---3--:R-:W-:-:S04]  /*07a0*/  FFMA R10, R13, R14, R10 ;  /* 0x0000000e0d0a7223 */ /* 0x008fc8000000000a */
[----:B----4-:R-:W-:-:S04]  /*07b0*/  FFMA R10, R15, R16, R10 ;  /* 0x000000100f0a7223 */ /* 0x010fc8000000000a */
[----:B-----5:R-:W-:-:S04]  /*07c0*/  FFMA R10, R17, R18, R10 ;  /* 0x00000012110a7223 */ /* 0x020fc8000000000a */
[----:B------:R-:W-:-:S04]  /*07d0*/  FFMA R10, R19, R20, R10 ;  /* 0x00000014130a7223 */ /* 0x000fc8000000000a */
[----:B------:R-:W-:-:S04]  /*07e0*/  FFMA R21, R21, R22, R10 ;  /* 0x0000001615157223 */ /* 0x000fc8000000000a */
[----:B------:R-:W-:-:S04]  /*07f0*/  FFMA R6, R6, R7, R21 ;  /* 0x0000000706067223 */ /* 0x000fc80000000015 */
[----:B------:R-:W-:-:S07]  /*0800*/  FFMA R12, R23, R24, R6 ;  /* 0x00000018170c7223 */ /* 0x000fce0000000006 */
.L_x_3:
[----:B------:R-:W-:Y:S05]  /*0810*/  BRA.U !UP1, `(.L_x_2) ;  /* 0x0000000109b87547 */ /* 0x000fea000b800000 */
[----:B------:R-:W-:Y:S02]  /*0820*/  UISETP.GE.U32.AND UP0, UPT, UR8, 0x4, UPT ;  /* 0x000000040800788c */ /* 0x000fe4000bf06070 */
[----:B------:R-:W-:-:S04]  /*0830*/  ULOP3.LUT UR5, UR6, 0x3, URZ, 0xc0, !UPT ;  /* 0x0000000306057892 */ /* 0x000fc8000f8ec0ff */
[----:B------:R-:W-:-:S03]  /*0840*/  UISETP.NE.AND UP1, UPT, UR5, URZ, UPT ;  /* 0x000000ff0500728c */ /* 0x000fc6000bf25270 */
[----:B------:R-:W-:Y:S08]  /*0850*/  BRA.U !UP0, `(.L_x_4) ;  /* 0x00000001085c7547 */ /* 0x000ff0000b800000 */
[----:B------:R-:W1:Y:S01]  /*0860*/  LDC.64 R4, c[0x0][0x380] ;  /* 0x0000e000ff047b82 */ /* 0x000e620000000a00 */
[----:B------:R-:W2:Y:S01]  /*0870*/  LDCU.64 UR6, c[0x0][0x380] ;  /* 0x00007000ff0677ac */ /* 0x000ea20008000a00 */
[C---:B------:R-:W-:Y:S02]  /*0880*/  IADD3 R10, P0, PT, R9.reuse, UR4, RZ ;  /* 0x00000004090a7c10 */ /* 0x040fe4000ff1e0ff */
[----:B------:R-:W-:Y:S02]  /*0890*/  IADD3 R7, PT, PT, R9, UR4, RZ ;  /* 0x0000000409077c10 */ /* 0x000fe4000fffe0ff */
[----:B------:R-:W-:Y:S01]  /*08a0*/  IADD3 R3, PT, PT, R0, UR4, RZ ;  /* 0x0000000400037c10 */ /* 0x000fe2000fffe0ff */
[----:B------:R-:W-:Y:S01]  /*08b0*/  IMAD.X R11, RZ, RZ, RZ, P0 ;  /* 0x000000ffff0b7224 */ /* 0x000fe200000e06ff */
[----:B--2---:R-:W-:Y:S01]  /*08c0*/  LEA R2, P0, R10, UR6, 0x2 ;  /* 0x000000060a027c11 */ /* 0x004fe2000f8010ff */
[----:B-1----:R-:W-:-:S04]  /*08d0*/  IMAD.WIDE.U32 R6, R7, 0x4, R4 ;  /* 0x0000000407067825 */ /* 0x002fc800078e0004 */
[----:B------:R-:W-:Y:S01]  /*08e0*/  IMAD.WIDE R4, R3, 0x4, R4 ;  /* 0x0000000403047825 */ /* 0x000fe200078e0204 */
[----:B------:R-:W-:Y:S01]  /*08f0*/  LEA.HI.X R3, R10, UR7, R11, 0x2, P0 ;  /* 0x000000070a037c11 */ /* 0x000fe200080f140b */
[----:B0-----:R-:W2:Y:S04]  /*0900*/  LDG.E R7, desc[UR10][R6.64] ;  /* 0x0000000a06077981 */ /* 0x001ea8000c1e1900 */
[----:B------:R-:W2:Y:S04]  /*0910*/  LDG.E R10, desc[UR10][R4.64] ;  /* 0x0000000a040a7981 */ /* 0x000ea8000c1e1900 */
[----:B------:R-:W3:Y:S04]  /*0920*/  LDG.E R13, desc[UR10][R4.64+0x4] ;  /* 0x0000040a040d7981 */ /* 0x000ee8000c1e1900 */
[----:B------:R-:W3:Y:S04]  /*0930*/  LDG.E R11, desc[UR10][R2.64+0x4] ;  /* 0x0000040a020b7981 */ /* 0x000ee8000c1e1900 */
[----:B------:R-:W4:Y:S04]  /*0940*/  LDG.E R14, desc[UR10][R4.64+0x8] ;  /* 0x0000080a040e7981 */ /* 0x000f28000c1e1900 */
[----:B------:R-:W4:Y:S04]  /*0950*/  LDG.E R15, desc[UR10][R2.64+0x8] ;  /* 0x0000080a020f7981 */ /* 0x000f28000c1e1900 */
[----:B------:R-:W5:Y:S04]  /*0960*/  LDG.E R17, desc[UR10][R2.64+0xc] ;  /* 0x00000c0a02117981 */ /* 0x000f68000c1e1900 */
[----:B------:R-:W5:Y:S01]  /*0970*/  LDG.E R16, desc[UR10][R4.64+0xc] ;  /* 0x00000c0a04107981 */ /* 0x000f62000c1e1900 */
[----:B------:R-:W-:Y:S01]  /*0980*/  UIADD3 UR4, UPT, UPT, UR4, 0x4, URZ ;  /* 0x0000000404047890 */ /* 0x000fe2000fffe0ff */
[----:B--2---:R-:W-:-:S04]  /*0990*/  FFMA R10, R7, R10, R12 ;  /* 0x0000000a070a7223 */ /* 0x004fc8000000000c */
[----:B---3--:R-:W-:-:S04]  /*09a0*/  FFMA R10, R11, R13, R10 ;  /* 0x0000000d0b0a7223 */ /* 0x008fc8000000000a */
[----:B----4-:R-:W-:-:S04]  /*09b0*/  FFMA R10, R15, R14, R10 ;  /* 0x0000000e0f0a7223 */ /* 0x010fc8000000000a */
[----:B-----5:R-:W-:-:S07]  /*09c0*/  FFMA R12, R17, R16, R10 ;  /* 0x00000010110c7223 */ /* 0x020fce000000000a */
.L_x_4:
[----:B------:R-:W-:Y:S05]  /*09d0*/  BRA.U !UP1, `(.L_x_2) ;  /* 0x0000000109487547 */ /* 0x000fea000b800000 */
[----:B------:R-:W1:Y:S01]  /*09e0*/  LDC.64 R6, c[0x0][0x380] ;  /* 0x0000e000ff067b82 */ /* 0x000e620000000a00 */
[----:B------:R-:W-:Y:S01]  /*09f0*/  IADD3 R3, PT, PT, R9, UR4, RZ ;  /* 0x0000000409037c10 */ /* 0x000fe2000fffe0ff */
[----:B------:R-:W-:Y:S01]  /*0a00*/  UIADD3 UR5, UPT, UPT, -UR5, URZ, URZ ;  /* 0x000000ff05057290 */ /* 0x000fe2000fffe1ff */
[----:B------:R-:W-:-:S03]  /*0a10*/  IADD3 R11, PT, PT, R0, UR4, RZ ;  /* 0x00000004000b7c10 */ /* 0x000fc6000fffe0ff */
[----:B-1----:R-:W-:-:S03]  /*0a20*/  IMAD.WIDE.U32 R2, R3, 0x4, R6 ;  /* 0x0000000403027825 */ /* 0x002fc600078e0006 */
[----:B------:R-:W-:Y:S02]  /*0a30*/  MOV R4, R2 ;  /* 0x0000000200047202 */ /* 0x000fe40000000f00 */
[----:B------:R-:W-:-:S07]  /*0a40*/  MOV R13, R3 ;  /* 0x00000003000d7202 */ /* 0x000fce0000000f00 */
.L_x_5:
[----:B------:R-:W-:-:S04]  /*0a50*/  IMAD.WIDE R2, R11, 0x4, R6 ;  /* 0x000000040b027825 */ /* 0x000fc800078e0206 */
[----:B------:R-:W-:Y:S02]  /*0a60*/  IMAD.MOV.U32 R5, RZ, RZ, R13 ;  /* 0x000000ffff057224 */ /* 0x000fe400078e000d */
[----:B0-----:R-:W2:Y:S04]  /*0a70*/  LDG.E R2, desc[UR10][R2.64] ;  /* 0x0000000a02027981 */ /* 0x001ea8000c1e1900 */
[----:B------:R0:W2:Y:S01]  /*0a80*/  LDG.E R5, desc[UR10][R4.64] ;  /* 0x0000000a04057981 */ /* 0x0000a2000c1e1900 */
[----:B------:R-:W-:Y:S01]  /*0a90*/  UIADD3 UR5, UPT, UPT, UR5, 0x1, URZ ;  /* 0x0000000105057890 */ /* 0x000fe2000fffe0ff */
[----:B------:R-:W-:-:S03]  /*0aa0*/  IADD3 R11, PT, PT, R11, 0x1, RZ ;  /* 0x000000010b0b7810 */ /* 0x000fc60007ffe0ff */
[----:B------:R-:W-:Y:S01]  /*0ab0*/  UISETP.NE.AND UP0, UPT, UR5, URZ, UPT ;  /* 0x000000ff0500728c */ /* 0x000fe2000bf05270 */
[----:B0-----:R-:W-:-:S04]  /*0ac0*/  IADD3 R4, P0, PT, R4, 0x4, RZ ;  /* 0x0000000404047810 */ /* 0x001fc80007f1e0ff */
[----:B------:R-:W-:Y:S01]  /*0ad0*/  IADD3.X R13, PT, PT, RZ, R13, RZ, P0, !PT ;  /* 0x0000000dff0d7210 */ /* 0x000fe200007fe4ff */
[----:B--2---:R-:W-:-:S03]  /*0ae0*/  FFMA R12, R5, R2, R12 ;  /* 0x00000002050c7223 */ /* 0x004fc6000000000c */
[----:B------:R-:W-:Y:S05]  /*0af0*/  BRA.U UP0, `(.L_x_5) ;  /* 0xfffffffd00d47547 */ /* 0x000fea000b83ffff */
.L_x_2:
[----:B------:R-:W-:Y:S01]  /*0b00*/  HFMA2 R3, -RZ, RZ, 0.96630859375, -0.0022525787353515625 ;  /* 0x3bbb989dff037431 */ /* 0x000fe200000001ff */
[----:B------:R-:W-:Y:S01]  /*0b10*/  MOV R5, 0x437c0000 ;  /* 0x437c000000057802 */ /* 0x000fe20000000f00 */
[----:B------:R-:W-:Y:S03]  /*0b20*/  BSSY.RECONVERGENT B0, `(.L_x_6) ;  /* 0x0000015000007945 */ /* 0x000fe60003800200 */
[----:B------:R-:W-:-:S04]  /*0b30*/  FFMA.SAT R0, R12, -R3, 0.5 ;  /* 0x3f0000000c007423 */ /* 0x000fc80000002803 */
[----:B------:R-:W-:-:S04]  /*0b40*/  FFMA.RM R0, R0, R5, 12582913 ;  /* 0x4b40000100007423 */ /* 0x000fc80000004005 */
[C---:B------:R-:W-:Y:S01]  /*0b50*/  FADD R3, R0.reuse, -12583039 ;  /* 0xcb40007f00037421 */ /* 0x040fe20000000000 */
[----:B------:R-:W-:-:S03]  /*0b60*/  IMAD.SHL.U32 R0, R0, 0x800000, RZ ;  /* 0x0080000000007824 */ /* 0x000fc600078e00ff */
[----:B------:R-:W-:-:S04]  /*0b70*/  FFMA R3, R12, -1.4426950216293334961, -R3 ;  /* 0xbfb8aa3b0c037823 */ /* 0x000fc80000000803 */
[----:B------:R-:W-:-:S06]  /*0b80*/  FFMA R3, R12, -1.925963033500011079e-08, R3 ;  /* 0xb2a570600c037823 */ /* 0x000fcc0000000003 */
[----:B------:R-:W1:Y:S02]  /*0b90*/  MUFU.EX2 R3, R3 ;  /* 0x0000000300037308 */ /* 0x000e640000000800 */
[----:B-1----:R-:W-:-:S05]  /*0ba0*/  FFMA R5, R0, R3, 1 ;  /* 0x3f80000000057423 */ /* 0x002fca0000000003 */
[----:B------:R-:W-:-:S04]  /*0bb0*/  IADD3 R0, PT, PT, R5, 0x1800000, RZ ;  /* 0x0180000005007810 */ /* 0x000fc80007ffe0ff */
[----:B------:R-:W-:-:S04]  /*0bc0*/  LOP3.LUT R0, R0, 0x7f800000, RZ, 0xc0, !PT ;  /* 0x7f80000000007812 */ /* 0x000fc800078ec0ff */
[----:B------:R-:W-:-:S13]  /*0bd0*/  ISETP.GT.U32.AND P0, PT, R0, 0x1ffffff, PT ;  /* 0x01ffffff0000780c */ /* 0x000fda0003f04070 */
[----:B------:R-:W-:Y:S05]  /*0be0*/  @P0 BRA `(.L_x_7) ;  /* 0x0000000000100947 */ /* 0x000fea0003800000 */
[----:B------:R-:W-:-:S07]  /*0bf0*/  MOV R4, 0xc10 ;  /* 0x00000c1000047802 */ /* 0x000fce0000000f00 */
[----:B0-----:R-:W-:Y:S05]  /*0c00*/  CALL.REL.NOINC `($__internal_0_$__cuda_sm20_rcp_rn_f32_slowpath) ;  /* 0x0000000000347944 */ /* 0x001fea0003c00000 */
[----:B------:R-:W-:Y:S01]  /*0c10*/  MOV R0, R3 ;  /* 0x0000000300007202 */ /* 0x000fe20000000f00 */
[----:B------:R-:W-:Y:S06]  /*0c20*/  BRA `(.L_x_8) ;  /* 0x0000000000107947 */ /* 0x000fec0003800000 */
.L_x_7:
[----:B------:R-:W1:Y:S02]  /*0c30*/  MUFU.RCP R0, R5 ;  /* 0x0000000500007308 */ /* 0x000e640000001000 */
[----:B-1----:R-:W-:-:S04]  /*0c40*/  FFMA R2, R5, R0, -1 ;  /* 0xbf80000005027423 */ /* 0x002fc80000000000 */
[----:B------:R-:W-:-:S04]  /*0c50*/  FADD.FTZ R3, -R2, -RZ ;  /* 0x800000ff02037221 */ /* 0x000fc80000010100 */
[----:B------:R-:W-:-:S07]  /*0c60*/  FFMA R0, R0, R3, R0 ;  /* 0x0000000300007223 */ /* 0x000fce0000000000 */
.L_x_8:
[----:B0-----:R-:W-:Y:S05]  /*0c70*/  BSYNC.RECONVERGENT B0 ;  /* 0x0000000000007941 */ /* 0x001fea0003800200 */
.L_x_6:
[----:B------:R-:W0:Y:S01]  /*0c80*/  LDC.64 R2, c[0x0][0x388] ;  /* 0x0000e200ff027b82 */ /* 0x000e220000000a00 */
[----:B------:R-:W-:Y:S02]  /*0c90*/  IADD3 R9, PT, PT, R8, R9, RZ ;  /* 0x0000000908097210 */ /* 0x000fe40007ffe0ff */
[----:B------:R-:W-:-:S03]  /*0ca0*/  F2FP.F16.F32.PACK_AB R0, RZ, R0 ;  /* 0x00000000ff00723e */ /* 0x000fc600000000ff */
[----:B0-----:R-:W-:-:S05]  /*0cb0*/  IMAD.WIDE R2, R9, 0x2, R2 ;  /* 0x0000000209027825 */ /* 0x001fca00078e0202 */
[----:B------:R-:W-:Y:S01]  /*0cc0*/  STG.E.U16 desc[UR10][R2.64], R0 ;  /* 0x0000000002007986 */ /* 0x000fe2000c10150a */
[----:B------:R-:W-:Y:S05]  /*0cd0*/  EXIT ;  /* 0x000000000000794d */ /* 0x000fea0003800000 */
        .weak           $__internal_0_$__cuda_sm20_rcp_rn_f32_slowpath
        .type           $__internal_0_$__cuda_sm20_rcp_rn_f32_slowpath,@function
        .size           $__internal_0_$__cuda_sm20_rcp_rn_f32_slowpath,(.L_x_19 - $__internal_0_$__cuda_sm20_rcp_rn_f32_slowpath)
$__internal_0_$__cuda_sm20_rcp_rn_f32_slowpath:
[----:B------:R-:W-:Y:S01]  /*0ce0*/  SHF.L.U32 R0, R5, 0x1, RZ ;  /* 0x0000000105007819 */ /* 0x000fe200000006ff */
[----:B------:R-:W-:Y:S03]  /*0cf0*/  BSSY.RECONVERGENT B1, `(.L_x_9) ;  /* 0x0000031000017945 */ /* 0x000fe60003800200 */
[----:B------:R-:W-:Y:S01]  /*0d00*/  SHF.R.U32.HI R7, RZ, 0x18, R0 ;  /* 0x00000018ff077819 */ /* 0x000fe20000011600 */
[----:B------:R-:W-:-:S03]  /*0d10*/  IMAD.MOV.U32 R0, RZ, RZ, R5 ;  /* 0x000000ffff007224 */ /* 0x000fc600078e0005 */
[----:B------:R-:W-:-:S13]  /*0d20*/  ISETP.NE.U32.AND P0, PT, R7, RZ, PT ;  /* 0x000000ff0700720c */ /* 0x000fda0003f05070 */
[----:B------:R-:W-:Y:S05]  /*0d30*/  @P0 BRA `(.L_x_10) ;  /* 0x0000000000280947 */ /* 0x000fea0003800000 */
[----:B------:R-:W-:-:S04]  /*0d40*/  SHF.L.U32 R2, R0, 0x1, RZ ;  /* 0x0000000100027819 */ /* 0x000fc800000006ff */
[----:B------:R-:W-:-:S13]  /*0d50*/  ISETP.NE.AND P0, PT, R2, RZ, PT ;  /* 0x000000ff0200720c */ /* 0x000fda0003f05270 */
[----:B------:R-:W-:Y:S01]  /*0d60*/  @P0 FFMA R5, R0, 1.84467440737095516160e+19, RZ ;  /* 0x5f80000000050823 */ /* 0x000fe200000000ff */
[----:B------:R-:W-:Y:S08]  /*0d70*/  @!P0 MUFU.RCP R3, R0 ;  /* 0x0000000000038308 */ /* 0x000ff00000001000 */
[----:B------:R-:W0:Y:S02]  /*0d80*/  @P0 MUFU.RCP R2, R5 ;  /* 0x0000000500020308 */ /* 0x000e240000001000 */
[----:B0-----:R-:W-:-:S04]  /*0d90*/  @P0 FFMA R6, R5, R2, -1 ;  /* 0xbf80000005060423 */ /* 0x001fc80000000002 */
[----:B------:R-:W-:-:S04]  /*0da0*/  @P0 FADD.FTZ R7, -R6, -RZ ;  /* 0x800000ff06070221 */ /* 0x000fc80000010100 */
[----:B------:R-:W-:-:S04]  /*0db0*/  @P0 FFMA R2, R2, R7, R2 ;  /* 0x0000000702020223 */ /* 0x000fc80000000002 */
[----:B------:R-:W-:Y:S01]  /*0dc0*/  @P0 FFMA R3, R2, 1.84467440737095516160e+19, RZ ;  /* 0x5f80000002030823 */ /* 0x000fe200000000ff */
[----:B------:R-:W-:Y:S06]  /*0dd0*/  BRA `(.L_x_11) ;  /* 0x0000000000887947 */ /* 0x000fec0003800000 */
.L_x_10:
[----:B------:R-:W-:-:S04]  /*0de0*/  IADD3 R11, PT, PT, R7, -0xfd, RZ ;  /* 0xffffff03070b7810 */ /* 0x000fc80007ffe0ff */
[----:B------:R-:W-:-:S13]  /*0df0*/  ISETP.GT.U32.AND P0, PT, R11, 0x1, PT ;  /* 0x000000010b00780c */ /* 0x000fda0003f04070 */
[----:B------:R-:W-:Y:S05]  /*0e00*/  @P0 BRA `(.L_x_12) ;  /* 0x0000000000780947 */ /* 0x000fea0003800000 */
[----:B------:R-:W-:Y:S01]  /*0e10*/  LOP3.LUT R2, R0, 0x7fffff, RZ, 0xc0, !PT ;  /* 0x007fffff00027812 */ /* 0x000fe200078ec0ff */
[----:B------:R-:W-:-:S03]  /*0e20*/  HFMA2 R10, -RZ, RZ, 0, 1.78813934326171875e-07 ;  /* 0x00000003ff0a7431 */ /* 0x000fc600000001ff */
[----:B------:R-:W-:-:S04]  /*0e30*/  LOP3.LUT R2, R2, 0x3f800000, RZ, 0xfc, !PT ;  /* 0x3f80000002027812 */ /* 0x000fc800078efcff */
[----:B------:R-:W0:Y:S01]  /*0e40*/  MUFU.RCP R3, R2 ;  /* 0x0000000200037308 */ /* 0x000e220000001000 */
[----:B------:R-:W-:Y:S01]  /*0e50*/  SHF.L.U32 R10, R10, R11, RZ ;  /* 0x0000000b0a0a7219 */ /* 0x000fe200000006ff */
[----:B0-----:R-:W-:-:S04]  /*0e60*/  FFMA R5, R2, R3, -1 ;  /* 0xbf80000002057423 */ /* 0x001fc80000000003 */
[----:B------:R-:W-:-:S04]  /*0e70*/  FADD.FTZ R6, -R5, -RZ ;  /* 0x800000ff05067221 */ /* 0x000fc80000010100 */
[CCC-:B------:R-:W-:Y:S01]  /*0e80*/  FFMA.RM R5, R3.reuse, R6.reuse, R3.reuse ;  /* 0x0000000603057223 */ /* 0x1c0fe20000004003 */
[----:B------:R-:W-:-:S04]  /*0e90*/  FFMA.RP R6, R3, R6, R3 ;  /* 0x0000000603067223 */ /* 0x000fc80000008003 */
[C---:B------:R-:W-:Y:S02]  /*0ea0*/  LOP3.LUT R3, R5.reuse, 0x7fffff, RZ, 0xc0, !PT ;  /* 0x007fffff05037812 */ /* 0x040fe400078ec0ff */
[----:B------:R-:W-:Y:S02]  /*0eb0*/  FSETP.NEU.FTZ.AND P0, PT, R5, R6, PT ;  /* 0x000000060500720b */ /* 0x000fe40003f1d000 */
[----:B------:R-:W-:Y:S02]  /*0ec0*/  LOP3.LUT R3, R3, 0x800000, RZ, 0xfc, !PT ;  /* 0x0080000003037812 */ /* 0x000fe400078efcff */
[----:B------:R-:W-:Y:S02]  /*0ed0*/  SEL R5, RZ, 0xffffffff, !P0 ;  /* 0xffffffffff057807 */ /* 0x000fe40004000000 */
[----:B------:R-:W-:Y:S02]  /*0ee0*/  LOP3.LUT R10, R10, R3, RZ, 0xc0, !PT ;  /* 0x000000030a0a7212 */ /* 0x000fe400078ec0ff */
[----:B------:R-:W-:-:S02]  /*0ef0*/  IADD3 R2, PT, PT, -R5, RZ, RZ ;  /* 0x000000ff05027210 */ /* 0x000fc40007ffe1ff */
[-C--:B------:R-:W-:Y:S02]  /*0f00*/  SHF.R.U32.HI R10, RZ, R11.reuse, R10 ;  /* 0x0000000bff0a7219 */ /* 0x080fe4000001160a */
[----:B------:R-:W-:Y:S02]  /*0f10*/  LOP3.LUT P1, RZ, R2, R11, R3, 0xf8, !PT ;  /* 0x0000000b02ff7212 */ /* 0x000fe4000782f803 */
[C---:B------:R-:W-:Y:S02]  /*0f20*/  LOP3.LUT P0, RZ, R10.reuse, 0x1, RZ, 0xc0, !PT ;  /* 0x000000010aff7812 */ /* 0x040fe4000780c0ff */
[----:B------:R-:W-:-:S04]  /*0f30*/  LOP3.LUT P2, RZ, R10, 0x2, RZ, 0xc0, !PT ;  /* 0x000000020aff7812 */ /* 0x000fc8000784c0ff */
[----:B------:R-:W-:Y:S02]  /*0f40*/  PLOP3.LUT P0, PT, P0, P1, P2, 0xe0, 0x0 ;  /* 0x000000000000781c */ /* 0x000fe40000703c20 */
[----:B------:R-:W-:Y:S02]  /*0f50*/  LOP3.LUT P1, RZ, R0, 0x7fffff, RZ, 0xc0, !PT ;  /* 0x007fffff00ff7812 */ /* 0x000fe4000782c0ff */
[----:B------:R-:W-:-:S05]  /*0f60*/  SEL R2, RZ, 0x1, !P0 ;  /* 0x00000001ff027807 */ /* 0x000fca0004000000 */
[----:B------:R-:W-:-:S05]  /*0f70*/  IMAD.MOV R2, RZ, RZ, -R2 ;  /* 0x000000ffff027224 */ /* 0x000fca00078e0a02 */
[----:B------:R-:W-:Y:S02]  /*0f80*/  ISETP.GE.AND P0, PT, R2, RZ, PT ;  /* 0x000000ff0200720c */ /* 0x000fe40003f06270 */
[----:B------:R-:W-:-:S04]  /*0f90*/  IADD3 R2, PT, PT, R7, -0xfc, RZ ;  /* 0xffffff0407027810 */ /* 0x000fc80007ffe0ff */
[----:B------:R-:W-:-:S07]  /*0fa0*/  SHF.R.U32.HI R3, RZ, R2, R3 ;  /* 0x00000002ff037219 */ /* 0x000fce0000011603 */
[----:B------:R-:W-:-:S04]  /*0fb0*/  @!P0 IADD3 R3, PT, PT, R3, 0x1, RZ ;  /* 0x0000000103038810 */ /* 0x000fc80007ffe0ff */
[----:B------:R-:W-:-:S04]  /*0fc0*/  @!P1 SHF.L.U32 R3, R3, 0x1, RZ ;  /* 0x0000000103039819 */ /* 0x000fc800000006ff */
[----:B------:R-:W-:Y:S01]  /*0fd0*/  LOP3.LUT R3, R3, 0x80000000, R0, 0xf8, !PT ;  /* 0x8000000003037812 */ /* 0x000fe200078ef800 */
[----:B------:R-:W-:Y:S06]  /*0fe0*/  BRA `(.L_x_11) ;  /* 0x0000000000047947 */ /* 0x000fec0003800000 */
.L_x_12:
[----:B------:R0:W1:Y:S02]  /*0ff0*/  MUFU.RCP R3, R0 ;  /* 0x0000000000037308 */ /* 0x0000640000001000 */
.L_x_11:
[----:B------:R-:W-:Y:S05]  /*1000*/  BSYNC.RECONVERGENT B1 ;  /* 0x0000000000017941 */ /* 0x000fea0003800200 */
.L_x_9:
[----:B------:R-:W-:-:S04]  /*1010*/  MOV R5, 0x0 ;  /* 0x0000000000057802 */ /* 0x000fc80000000f00 */
[----:B01----:R-:W-:Y:S05]  /*1020*/  RET.REL.NODEC R4 `(_Z28inner_product_sigmoid_kernelPKfP6__halfi) ;  /* 0xffffffec04f47950 */ /* 0x003fea0003c3ffff */
.L_x_13:
[----:B------:R-:W-:-:S00]  /*1030*/  BRA `(.L_x_13) ;  /* 0xfffffffc00fc7947 */ /* 0x000fc0000383ffff */
[----:B------:R-:W-:-:S00]  /*1040*/  NOP ;  /* 0x0000000000007918 */ /* 0x000fc00000000000 */
        /* <DEDUP_REMOVED lines=11> */
.L_x_19:


//--------------------- .text._Z23matrix_inversion_kernelPKfPfi --------------------------
	.section	.text._Z23matrix_inversion_kernelPKfPfi,"ax",@progbits
	.align	128
        .global         _Z23matrix_inversion_kernelPKfPfi
        .type           _Z23matrix_inversion_kernelPKfPfi,@function
        .size           _Z23matrix_inversion_kernelPKfPfi,(.L_x_21 - _Z23matrix_inversion_kernelPKfPfi)
        .other          _Z23matrix_inversion_kernelPKfPfi,@"STO_CUDA_ENTRY STV_DEFAULT"
_Z23matrix_inversion_kernelPKfPfi:
.text._Z23matrix_inversion_kernelPKfPfi:
[----:B------:R-:W-:Y:S01]  /*0000*/  LDC R1, c[0x0][0x37c] ;  /* 0x0000df00ff017b82 */ /* 0x000fe20000000800 */
[----:B------:R-:W0:Y:S07]  /*0010*/  S2R R0, SR_TID.Y ;  /* 0x0000000000007919 */ /* 0x000e2e0000002200 */
[----:B------:R-:W0:Y:S01]  /*0020*/  S2UR UR4, SR_CTAID.Y ;  /* 0x00000000000479c3 */ /* 0x000e220000002600 */
[----:B------:R-:W1:Y:S01]  /*0030*/  LDCU UR16, c[0x0][0x390] ;  /* 0x00007200ff1077ac */ /* 0x000e620008000800 */
[----:B------:R-:W2:Y:S06]  /*0040*/  S2R R3, SR_TID.X ;  /* 0x0000000000037919 */ /* 0x000eac0000002100 */
[----:B------:R-:W0:Y:S08]  /*0050*/  LDC R13, c[0x0][0x364] ;  /* 0x0000d900ff0d7b82 */ /* 0x000e300000000800 */
        /* <DEDUP_REMOVED lines=10> */
[----:B------:R-:W0:Y:S01]  /*0100*/  LDCU.64 UR14, c[0x0][0x358] ;  /* 0x00006b00ff0e77ac */ /* 0x000e220008000a00 */
[----:B------:R-:W-:-:S04]  /*0110*/  UMOV UR4, URZ ;  /* 0x000000ff00047c82 */ /* 0x000fc80008000000 */
[----:B------:R-:W-:Y:S05]  /*0120*/  BRA.U !UP0, `(.L_x_14) ;  /* 0x0000000108f87547 */ /* 0x000fea000b800000 */
[----:B------:R-:W1:Y:S01]  /*0130*/  LDCU.64 UR18, c[0x0][0x380] ;  /* 0x00007000ff1277ac */ /* 0x000e620008000a00 */
[----:B------:R-:W-:Y:S02]  /*0140*/  MOV R2, 0x4 ;  /* 0x0000000400027802 */ /* 0x000fe40000000f00 */
[----:B------:R-:W-:Y:S01]  /*0150*/  MOV R12, RZ ;  /* 0x000000ff000c7202 */ /* 0x000fe20000000f00 */
[----:B------:R-:W-:Y:S01]  /*0160*/  ULOP3.LUT UR4, UR16, 0x7ffffff8, URZ, 0xc0, !UPT ;  /* 0x7ffffff810047892 */ /* 0x000fe2000f8ec0ff */
[----:B------:R-:W-:-:S03]  /*0170*/  MOV R14, R0 ;  /* 0x00000000000e7202 */ /* 0x000fc60000000f00 */
[----:B------:R-:W-:Y:S01]  /*0180*/  UIADD3 UR4, UPT, UPT, -UR4, URZ, URZ ;  /* 0x000000ff04047290 */ /* 0x000fe2000fffe1ff */
[----:B-1----:R-:W-:Y:S01]  /*0190*/  IMAD.WIDE.U32 R2, R13, R2, UR18 ;  /* 0x000000120d027e25 */ /* 0x002fe2000f8e0002 */
[----:B------:R-:W-:Y:S02]  /*01a0*/  UIMAD.WIDE UR6, UR16, 0x10, UR18 ;  /* 0x00000010100678a5 */ /* 0x000fe4000f8e0212 */
[----:B------:R-:W-:Y:S01]  /*01b0*/  UIMAD.WIDE UR8, UR16, 0x14, UR18 ;  /* 0x00000014100878a5 */ /* 0x000fe2000f8e0212 */
[----:B------:R-:W-:Y:S01]  /*01c0*/  IADD3 R2, P0, PT, R2, 0x10, RZ ;  /* 0x0000001002027810 */ /* 0x000fe20007f1e0ff */
[----:B------:R-:W-:Y:S02]  /*01d0*/  UIMAD.WIDE UR10, UR16, 0x18, UR18 ;  /* 0x00000018100a78a5 */ /* 0x000fe4000f8e0212 */
[----:B------:R-:W-:Y:S01]  /*01e0*/  UIMAD.WIDE UR12, UR16, 0x1c, UR18 ;  /* 0x0000001c100c78a5 */ /* 0x000fe2000f8e0212 */
[----:B------:R-:W-:-:S11]  /*01f0*/  IADD3.X R3, PT, PT, RZ, R3, RZ, P0, !PT ;  /* 0x00000003ff037210 */ /* 0x000fd600007fe4ff */
.L_x_15:
[----:B------:R-:W-:Y:S01]  /*0200*/  HFMA2 R5, -RZ, RZ, 0, 2.384185791015625e-07 ;  /* 0x00000004ff057431 */ /* 0x000fe200000001ff */
[----:B------:R-:W-:Y:S01]  /*0210*/  MOV R9, UR16 ;  /* 0x0000001000097c02 */ /* 0x000fe20008000f00 */
[----:B------:R-:W-:Y:S01]  /*0220*/  IMAD.U32 R25, RZ, RZ, UR16 ;  /* 0x00000010ff197e24 */ /* 0x000fe2000f8e00ff */
[----:B0-----:R-:W2:Y:S01]  /*0230*/  LDG.E R21, desc[UR14][R2.64+-0x10] ;  /* 0xfffff00e02157981 */ /* 0x001ea2000c1e1900 */
[----:B------:R-:W-:Y:S01]  /*0240*/  HFMA2 R7, -RZ, RZ, 0, 2.384185791015625e-07 ;  /* 0x00000004ff077431 */ /* 0x000fe200000001ff */
[----:B------:R-:W-:Y:S01]  /*0250*/  UIMAD.WIDE UR20, UR16, 0xc, UR18 ;  /* 0x0000000c101478a5 */ /* 0x000fe2000f8e0212 */
[----:B------:R-:W-:Y:S01]  /*0260*/  MOV R11, 0x4 ;  /* 0x00000004000b7802 */ /* 0x000fe20000000f00 */
[----:B------:R-:W3:Y:S01]  /*0270*/  LDG.E R19, desc[UR14][R2.64+-0xc] ;  /* 0xfffff40e02137981 */ /* 0x000ee2000c1e1900 */
[----:B------:R-:W-:-:S03]  /*0280*/  IMAD.WIDE R4, R14, R5, UR18 ;  /* 0x000000120e047e25 */ /* 0x000fc6000f8e0205 */
[----:B------:R-:W4:Y:S04]  /*0290*/  LDG.E R17, desc[UR14][R2.64+-0x8] ;  /* 0xfffff80e02117981 */ /* 0x000f28000c1e1900 */
[----:B------:R0:W2:Y:S01]  /*02a0*/  LDG.E R22, desc[UR14][R4.64] ;  /* 0x0000000e04167981 */ /* 0x0000a2000c1e1900 */
[----:B------:R-:W-:-:S04]  /*02b0*/  IMAD.WIDE R8, R9, 0x4, R4 ;  /* 0x0000000409087825 */ /* 0x000fc800078e0204 */
[----:B------:R-:W-:Y:S01]  /*02c0*/  HFMA2 R27, -RZ, RZ, 0, 2.384185791015625e-07 ;  /* 0x00000004ff1b7431 */ /* 0x000fe200000001ff */
[----:B------:R-:W-:Y:S01]  /*02d0*/  MOV R23, 0x4 ;  /* 0x0000000400177802 */ /* 0x000fe20000000f00 */
[----:B------:R-:W5:Y:S01]  /*02e0*/  LDG.E R15, desc[UR14][R2.64+-0x4] ;  /* 0xfffffc0e020f7981 */ /* 0x000f62000c1e1900 */
[----:B------:R-:W-:-:S03]  /*02f0*/  IMAD.WIDE R24, R25, 0x8, R4 ;  /* 0x0000000819187825 */ /* 0x000fc600078e0204 */
[----:B------:R1:W3:Y:S01]  /*0300*/  LDG.E R20, desc[UR14][R8.64] ;  /* 0x0000000e08147981 */ /* 0x0002e2000c1e1900 */
[----:B------:R-:W-:-:S03]  /*0310*/  IMAD.WIDE R10, R14, R11, UR20 ;  /* 0x000000140e0a7e25 */ /* 0x000fc6000f8e020b */
[----:B------:R-:W4:Y:S01]  /*0320*/  LDG.E R18, desc[UR14][R24.64] ;  /* 0x0000000e18127981 */ /* 0x000f22000c1e1900 */
[----:B------:R-:W-:-:S03]  /*0330*/  IMAD.WIDE R6, R14, R7, UR6 ;  /* 0x000000060e067e25 */ /* 0x000fc6000f8e0207 */
[----:B------:R1:W5:Y:S01]  /*0340*/  LDG.E R16, desc[UR14][R10.64] ;  /* 0x0000000e0a107981 */ /* 0x000362000c1e1900 */
[----:B0-----:R-:W-:-:S03]  /*0350*/  IMAD.WIDE R4, R14, R23, UR8 ;  /* 0x000000080e047e25 */ /* 0x001fc6000f8e0217 */
[----:B------:R-:W5:Y:S01]  /*0360*/  LDG.E R6, desc[UR14][R6.64] ;  /* 0x0000000e06067981 */ /* 0x000f62000c1e1900 */
[----:B-1----:R-:W-:-:S03]  /*0370*/  IMAD.WIDE R8, R14, R27, UR10 ;  /* 0x0000000a0e087e25 */ /* 0x002fc6000f8e021b */
[----:B------:R-:W5:Y:S01]  /*0380*/  LDG.E R23, desc[UR14][R2.64] ;  /* 0x0000000e02177981 */ /* 0x000f62000c1e1900 */
[----:B------:R-:W-:-:S03]  /*0390*/  MOV R11, 0x4 ;  /* 0x00000004000b7802 */ /* 0x000fc60000000f00 */
[----:B------:R-:W5:Y:S04]  /*03a0*/  LDG.E R5, desc[UR14][R4.64] ;  /* 0x0000000e04057981 */ /* 0x000f68000c1e1900 */
[----:B------:R-:W5:Y:S01]  /*03b0*/  LDG.E R24, desc[UR14][R2.64+0x4] ;  /* 0x0000040e02187981 */ /* 0x000f62000c1e1900 */
[----:B------:R-:W-:-:S03]  /*03c0*/  IMAD.WIDE R10, R14, R11, UR12 ;  /* 0x0000000c0e0a7e25 */ /* 0x000fc6000f8e020b */
[----:B------:R-:W5:Y:S04]  /*03d0*/  LDG.E R8, desc[UR14][R8.64] ;  /* 0x0000000e08087981 */ /* 0x000f68000c1e1900 */
[----:B------:R-:W5:Y:S04]  /*03e0*/  LDG.E R25, desc[UR14][R2.64+0x8] ;  /* 0x0000080e02197981 */ /* 0x000f68000c1e1900 */
[----:B------:R-:W5:Y:S04]  /*03f0*/  LDG.E R10, desc[UR14][R10.64] ;  /* 0x0000000e0a0a7981 */ /* 0x000f68000c1e1900 */
[----:B------:R0:W5:Y:S01]  /*0400*/  LDG.E R27, desc[UR14][R2.64+0xc] ;  /* 0x00000c0e021b7981 */ /* 0x000162000c1e1900 */
[----:B------:R-:W-:-:S04]  /*0410*/  UIADD3 UR4, UPT, UPT, UR4, 0x8, URZ ;  /* 0x0000000804047890 */ /* 0x000fc8000fffe0ff */
[----:B------:R-:W-:Y:S01]  /*0420*/  UISETP.NE.AND UP0, UPT, UR4, URZ, UPT ;  /* 0x000000ff0400728c */ /* 0x000fe2000bf05270 */
[----:B0-----:R-:W-:-:S05]  /*0430*/  IADD3 R2, P0, PT, R2, 0x20, RZ ;  /* 0x0000002002027810 */ /* 0x001fca0007f1e0ff */
[----:B------:R-:W-:Y:S02]  /*0440*/  IMAD.X R3, RZ, RZ, R3, P0 ;  /* 0x000000ffff037224 */ /* 0x000fe400000e0603 */
[----:B--2---:R-:W-:-:S04]  /*0450*/  FFMA R22, R21, R22, R12 ;  /* 0x0000001615167223 */ /* 0x004fc8000000000c */
[----:B---3--:R-:W-:-:S04]  /*0460*/  FFMA R20, R19, R20, R22 ;  /* 0x0000001413147223 */ /* 0x008fc80000000016 */
[----:B----4-:R-:W-:-:S04]  /*0470*/  FFMA R18, R17, R18, R20 ;  /* 0x0000001211127223 */ /* 0x010fc80000000014 */
[----:B-----5:R-:W-:-:S04]  /*0480*/  FFMA R16, R15, R16, R18 ;  /* 0x000000100f107223 */ /* 0x020fc80000000012 */
[----:B------:R-:W-:-:S04]  /*0490*/  FFMA R23, R23, R6, R16 ;  /* 0x0000000617177223 */ /* 0x000fc80000000010 */
[----:B------:R-:W-:Y:S01]  /*04a0*/  FFMA R24, R24, R5, R23 ;  /* 0x0000000518187223 */ /* 0x000fe20000000017 */
[----:B------:R-:W-:-:S03]  /*04b0*/  MOV R5, UR16 ;  /* 0x0000001000057c02 */ /* 0x000fc60008000f00 */
[----:B------:R-:W-:Y:S01]  /*04c0*/  FFMA R8, R25, R8, R24 ;  /* 0x0000000819087223 */ /* 0x000fe20000000018 */
[----:B------:R-:W-:-:S03]  /*04d0*/  LEA R14, R5, R14, 0x3 ;  /* 0x0000000e050e7211 */ /* 0x000fc600078e18ff */
[----:B------:R-:W-:Y:S01]  /*04e0*/  FFMA R12, R27, R10, R8 ;  /* 0x0000000a1b0c7223 */ /* 0x000fe20000000008 */
[----:B------:R-:W-:Y:S06]  /*04f0*/  BRA.U UP0, `(.L_x_15) ;  /* 0xfffffffd00407547 */ /* 0x000fec000b83ffff */
[----:B------:R-:W-:-:S12]  /*0500*/  ULOP3.LUT UR4, UR16, 0x7ffffff8, URZ, 0xc0, !UPT ;  /* 0x7ffffff810047892 */ /* 0x000fd8000f8ec0ff */
.L_x_14:
[----:B------:R-:W-:-:S04]  /*0510*/  ULOP3.LUT UR6, UR16, 0x7, URZ, 0xc0, !UPT ;  /* 0x0000000710067892 */ /* 0x000fc8000f8ec0ff */
        /* <DEDUP_REMOVED lines=8> */
[----:B------:R-:W-:Y:S02]  /*05a0*/  MOV R7, UR4 ;  /* 0x0000000400077c02 */ /* 0x000fe40008000f00 */
[----:B------:R-:W-:Y:S02]  /*05b0*/  IADD3 R3, PT, PT, R13, UR4, RZ ;  /* 0x000000040d037c10 */ /* 0x000fe4000fffe0ff */
[----:B------:R-:W-:Y:S01]  /*05c0*/  MOV R9, UR16 ;  /* 0x0000001000097c02 */ /* 0x000fe20008000f00 */
[----:B------:R-:W-:Y:S01]  /*05d0*/  IMAD R7, R7, UR16, R0 ;  /* 0x0000001007077c24 */ /* 0x000fe2000f8e0200 */
[----:B------:R-:W-:Y:S02]  /*05e0*/  IADD3 R10, P0, PT, R13, UR4, RZ ;  /* 0x000000040d0a7c10 */ /* 0x000fe4000ff1e0ff */
[----:B------:R-:W-:Y:S01]  /*05f0*/  MOV R11, UR16 ;  /* 0x00000010000b7c02 */ /* 0x000fe20008000f00 */
[----:B-1----:R-:W-:-:S04]  /*0600*/  IMAD.WIDE R6, R7, 0x4, R4 ;  /* 0x0000000407067825 */ /* 0x002fc800078e0204 */
[----:B------:R-:W-:Y:S01]  /*0610*/  IMAD.WIDE.U32 R4, R3, 0x4, R4 ;  /* 0x0000000403047825 */ /* 0x000fe200078e0004 */
[----:B------:R-:W-:Y:S02]  /*0620*/  IADD3.X R3, PT, PT, RZ, RZ, RZ, P0, !PT ;  /* 0x000000ffff037210 */ /* 0x000fe400007fe4ff */
[C---:B--2---:R-:W-:Y:S01]  /*0630*/  LEA R2, P0, R10.reuse, UR6, 0x2 ;  /* 0x000000060a027c11 */ /* 0x044fe2000f8010ff */
[----:B------:R-:W-:Y:S01]  /*0640*/  IMAD.WIDE R8, R9, 0x4, R6 ;  /* 0x0000000409087825 */ /* 0x000fe200078e0206 */
[----:B------:R-:W-:Y:S01]  /*0650*/  MOV R15, UR16 ;  /* 0x00000010000f7c02 */ /* 0x000fe20008000f00 */
[----:B0-----:R-:W2:Y:S01]  /*0660*/  LDG.E R5, desc[UR14][R4.64] ;  /* 0x0000000e04057981 */ /* 0x001ea2000c1e1900 */
[----:B------:R-:W-:-:S03]  /*0670*/  LEA.HI.X R3, R10, UR7, R3, 0x2, P0 ;  /* 0x000000070a037c11 */ /* 0x000fc600080f1403 */
[----:B------:R-:W2:Y:S01]  /*0680*/  LDG.E R6, desc[UR14][R6.64] ;  /* 0x0000000e06067981 */ /* 0x000ea2000c1e1900 */
[----:B------:R-:W-:-:S03]  /*0690*/  IMAD.WIDE R10, R11, 0x4, R8 ;  /* 0x000000040b0a7825 */ /* 0x000fc600078e0208 */
[----:B------:R-:W3:Y:S04]  /*06a0*/  LDG.E R17, desc[UR14][R8.64] ;  /* 0x0000000e08117981 */ /* 0x000ee8000c1e1900 */
[----:B------:R-:W3:Y:S01]  /*06b0*/  LDG.E R16, desc[UR14][R2.64+0x4] ;  /* 0x0000040e02107981 */ /* 0x000ee2000c1e1900 */
[----:B------:R-:W-:-:S03]  /*06c0*/  IMAD.WIDE R14, R15, 0x4, R10 ;  /* 0x000000040f0e7825 */ /* 0x000fc600078e020a */
        /* <DEDUP_REMOVED lines=9> */
.L_x_17:
[----:B------:R-:W-:Y:S05]  /*0760*/  BRA.U !UP1, `(.L_x_16) ;  /* 0x0000000109a87547 */ /* 0x000fea000b800000 */
[----:B------:R-:W-:Y:S01]  /*0770*/  UISETP.NE.AND UP0, UPT, UR5, 0x1, UPT ;  /* 0x000000010500788c */ /* 0x000fe2000bf05270 */
[----:B------:R-:W-:Y:S01]  /*0780*/  MOV R7, UR4 ;  /* 0x0000000400077c02 */ /* 0x000fe20008000f00 */
[----:B------:R-:W-:Y:S02]  /*0790*/  ULOP3.LUT UR5, UR16, 0x1, URZ, 0xc0, !UPT ;  /* 0x0000000110057892 */ /* 0x000fe4000f8ec0ff */
[----:B------:R-:W-:Y:S02]  /*07a0*/  IMAD.U32 R15, RZ, RZ, UR16 ;  /* 0x00000010ff0f7e24 */ /* 0x000fe4000f8e00ff */
[----:B------:R-:W-:Y:S01]  /*07b0*/  UISETP.NE.U32.AND UP1, UPT, UR5, 0x1, UPT ;  /* 0x000000010500788c */ /* 0x000fe2000bf25070 */
[----:B------:R-:W-:-:S04]  /*07c0*/  PLOP3.LUT P1, PT, PT, PT, UP0, 0x80, 0x8 ;  /* 0x000000000008781c */ /* 0x000fc80003f2f008 */
[----:B------:R-:W1:Y:S01]  /*07d0*/  @UP0 LDCU.64 UR6, c[0x0][0x380] ;  /* 0x00007000ff0607ac */ /* 0x000e620008000a00 */
[----:B------:R-:W-:Y:S01]  /*07e0*/  PLOP3.LUT P0, PT, PT, PT, UP1, 0x80, 0x8 ;  /* 0x000000000008781c */ /* 0x000fe20003f0f018 */
[----:B------:R-:W2:Y:S04]  /*07f0*/  @UP0 LDCU.64 UR8, c[0x0][0x380] ;  /* 0x00007000ff0807ac */ /* 0x000ea80008000a00 */
[----:B------:R-:W3:Y:S03]  /*0800*/  @!UP1 LDCU.64 UR10, c[0x0][0x380] ;  /* 0x00007000ff0a97ac */ /* 0x000ee60008000a00 */
[C---:B------:R-:W-:Y:S01]  /*0810*/  @P1 VIADD R3, R13.reuse, UR4 ;  /* 0x000000040d031c36 */ /* 0x040fe20008000000 */
[----:B------:R-:W-:Y:S01]  /*0820*/  @P1 IADD3 R6, P2, PT, R13, UR4, RZ ;  /* 0x000000040d061c10 */ /* 0x000fe2000ff5e0ff */
[----:B------:R-:W-:Y:S01]  /*0830*/  @UP0 UIADD3 UR4, UPT, UPT, UR4, 0x2, URZ ;  /* 0x0000000204040890 */ /* 0x000fe2000fffe0ff */
[----:B-1----:R-:W-:-:S02]  /*0840*/  MOV R10, UR6 ;  /* 0x00000006000a7c02 */ /* 0x002fc40008000f00 */
[----:B------:R-:W-:Y:S02]  /*0850*/  MOV R11, UR7 ;  /* 0x00000007000b7c02 */ /* 0x000fe40008000f00 */
[----:B------:R-:W-:Y:S02]  /*0860*/  MOV R4, UR6 ;  /* 0x0000000600047c02 */ /* 0x000fe40008000f00 */
[----:B------:R-:W-:Y:S01]  /*0870*/  MOV R5, UR7 ;  /* 0x0000000700057c02 */ /* 0x000fe20008000f00 */
[----:B------:R-:W-:-:S04]  /*0880*/  @P1 IMAD.WIDE.U32 R10, R3, 0x4, R10 ;  /* 0x00000004030a1825 */ /* 0x000fc800078e000a */
[----:B------:R-:W-:Y:S01]  /*0890*/  @P1 IMAD R3, R7, UR16, R0 ;  /* 0x0000001007031c24 */ /* 0x000fe2000f8e0200 */
[----:B------:R-:W-:Y:S01]  /*08a0*/  @P1 IADD3.X R7, PT, PT, RZ, RZ, RZ, P2, !PT ;  /* 0x000000ffff071210 */ /* 0x000fe200017fe4ff */
[----:B0-----:R-:W4:Y:S01]  /*08b0*/  @P1 LDG.E R11, desc[UR14][R10.64] ;  /* 0x0000000e0a0b1981 */ /* 0x001f22000c1e1900 */
[C---:B--2---:R-:W-:Y:S01]  /*08c0*/  @P1 LEA R2, P2, R6.reuse, UR8, 0x2 ;  /* 0x0000000806021c11 */ /* 0x044fe2000f8410ff */
[----:B------:R-:W-:Y:S01]  /*08d0*/  @P1 IMAD.WIDE R4, R3, 0x4, R4 ;  /* 0x0000000403041825 */ /* 0x000fe200078e0204 */
[----:B------:R-:W-:Y:S02]  /*08e0*/  MOV R19, UR4 ;  /* 0x0000000400137c02 */ /* 0x000fe40008000f00 */
[----:B------:R-:W-:Y:S02]  /*08f0*/  @P1 LEA.HI.X R3, R6, UR9, R7, 0x2, P2 ;  /* 0x0000000906031c11 */ /* 0x000fe400090f1407 */
[----:B---3--:R-:W-:Y:S01]  /*0900*/  MOV R8, UR10 ;  /* 0x0000000a00087c02 */ /* 0x008fe20008000f00 */
[----:B------:R-:W-:Y:S01]  /*0910*/  @P1 IMAD.WIDE R14, R15, 0x4, R4 ;  /* 0x000000040f0e1825 */ /* 0x000fe200078e0204 */
[----:B------:R-:W-:Y:S01]  /*0920*/  MOV R9, UR11 ;  /* 0x0000000b00097c02 */ /* 0x000fe20008000f00 */
[----:B------:R-:W4:Y:S01]  /*0930*/  @P1 LDG.E R4, desc[UR14][R4.64] ;  /* 0x0000000e04041981 */ /* 0x000f22000c1e1900 */
[----:B------:R-:W-:Y:S01]  /*0940*/  @!P0 IADD3 R17, PT, PT, R13, UR4, RZ ;  /* 0x000000040d118c10 */ /* 0x000fe2000fffe0ff */
[----:B------:R-:W-:Y:S01]  /*0950*/  @!P0 IMAD R19, R19, UR16, R0 ;  /* 0x0000001013138c24 */ /* 0x000fe2000f8e0200 */
[----:B------:R-:W-:Y:S01]  /*0960*/  MOV R6, UR10 ;  /* 0x0000000a00067c02 */ /* 0x000fe20008000f00 */
[----:B------:R-:W2:Y:S01]  /*0970*/  @P1 LDG.E R14, desc[UR14][R14.64] ;  /* 0x0000000e0e0e1981 */ /* 0x000ea2000c1e1900 */
[----:B------:R-:W-:Y:S01]  /*0980*/  MOV R7, UR11 ;  /* 0x0000000b00077c02 */ /* 0x000fe20008000f00 */
[----:B------:R-:W-:-:S02]  /*0990*/  @!P0 IMAD.WIDE.U32 R8, R17, 0x4, R8 ;  /* 0x0000000411088825 */ /* 0x000fc400078e0008 */
[----:B------:R-:W2:Y:S02]  /*09a0*/  @P1 LDG.E R2, desc[UR14][R2.64+0x4] ;  /* 0x0000040e02021981 */ /* 0x000ea4000c1e1900 */
[----:B------:R-:W-:Y:S02]  /*09b0*/  @!P0 IMAD.WIDE R6, R19, 0x4, R6 ;  /* 0x0000000413068825 */ /* 0x000fe400078e0206 */
[----:B------:R-:W3:Y:S04]  /*09c0*/  @!P0 LDG.E R9, desc[UR14][R8.64] ;  /* 0x0000000e08098981 */ /* 0x000ee8000c1e1900 */
[----:B------:R-:W3:Y:S01]  /*09d0*/  @!P0 LDG.E R6, desc[UR14][R6.64] ;  /* 0x0000000e06068981 */ /* 0x000ee2000c1e1900 */
[----:B----4-:R-:W-:-:S04]  /*09e0*/  @P1 FFMA R11, R11, R4, R12 ;  /* 0x000000040b0b1223 */ /* 0x010fc8000000000c */
[----:B--2---:R-:W-:-:S04]  /*09f0*/  @P1 FFMA R12, R2, R14, R11 ;  /* 0x0000000e020c1223 */ /* 0x004fc8000000000b */
[----:B---3--:R-:W-:-:S07]  /*0a00*/  @!P0 FFMA R12, R9, R6, R12 ;  /* 0x00000006090c8223 */ /* 0x008fce000000000c */
.L_x_16:
[----:B------:R-:W1:Y:S01]  /*0a10*/  LDC.64 R2, c[0x0][0x388] ;  /* 0x0000e200ff027b82 */ /* 0x000e620000000a00 */
[----:B------:R-:W-:-:S05]  /*0a20*/  IADD3 R13, PT, PT, R0, R13, RZ ;  /* 0x0000000d000d7210 */ /* 0x000fca0007ffe0ff */
[----:B-1----:R-:W-:-:S05]  /*0a30*/  IMAD.WIDE R2, R13, 0x4, R2 ;  /* 0x000000040d027825 */ /* 0x002fca00078e0202 */
[----:B0-----:R-:W-:Y:S01]  /*0a40*/  STG.E desc[UR14][R2.64], R12 ;  /* 0x0000000c02007986 */ /* 0x001fe2000c10190e */
[----:B------:R-:W-:Y:S05]  /*0a50*/  EXIT ;  /* 0x000000000000794d */ /* 0x000fea0003800000 */
.L_x_18:
        /* <DEDUP_REMOVED lines=10> */
.L_x_21:


//--------------------- .nv.shared.reserved.0     --------------------------
	.section	.nv.shared.reserved.0,"aw",@nobits
	.weak		__nv_reservedSMEM_offset_0_alias
	.size		__nv_reservedSMEM_offset_0_alias, 0, 64
	.other		__nv_reservedSMEM_offset_0_alias,@"STO_CUDA_RESERVED_SHARED STV_DEFAULT"
__nv_reservedSMEM_offset_0_alias:
	.zero		0
	.zero		64


//--------------------- .nv.constant0._Z28inner_product_sigmoid_kernelPKfP6__halfi --------------------------
	.section	.nv.constant0._Z28inner_product_sigmoid_kernelPKfP6__halfi,"a",@progbits
	.sectionflags	@""
	.align	4
.nv.constant0._Z28inner_product_sigmoid_kernelPKfP6__halfi:
	.zero		916


//--------------------- .nv.constant0._Z23matrix_inversion_kernelPKfPfi --------------------------
	.section	.nv.constant0._Z23matrix_inversion_kernelPKfPfi,"a",@progbits
	.sectionflags	@""
	.align	4
.nv.constant0._Z23matrix_inversion_kernelPKfPfi:
	.zero		916


//--------------------- SYMBOLS --------------------------

	.type		.nv.reservedSmem.offset0,@object
	.size		.nv.reservedSmem.offset0,0x4
